	.target	sm_90a

	.elftype	@"ET_EXEC"


//--------------------- .note.nv.tkinfo           --------------------------
	.section	.note.nv.tkinfo,"",@"SHT_NOTE"
	.sectionflags	@"SHF_NOTE_NV_TKINFO"
	.tkinfo
        /*0018*/ 	.word	0x00000002
        /*0030*/ 	.string	""
        /*0030*/ 	.string	"ptxas"
        /*0030*/ 	.string	"Cuda compilation tools, release 13.0, V13.0.88"
        /*0030*/ 	.string	"Build cuda_13.0.r13.0/compiler.36424714_0"
        /*0030*/ 	.string	"-arch sm_90a -m 64 "



//--------------------- .note.nv.cuinfo           --------------------------
	.section	.note.nv.cuinfo,"",@"SHT_NOTE"
	.sectionflags	@"SHF_NOTE_NV_CUINFO"
        /*0018*/ 	.short	0x0002
        /*001a*/ 	.short	0x005a
        /*001c*/ 	.short	0x0082
	.zero		2


//--------------------- .nv.info                  --------------------------
	.section	.nv.info,"",@"SHT_CUDA_INFO"
	.align	4


	//----- nvinfo : EIATTR_REGCOUNT
	.align		4
        /*0000*/ 	.byte	0x04, 0x2f
        /*0002*/ 	.short	(.L_16 - .L_15)
	.align		4
.L_15:
        /*0004*/ 	.word	index@(_ZN7cutlass13device_kernelINS_4fmha6kernel28FmhaKernelTmaWarpSpecializedINS1_10collective30FmhaMainloopTmaWarpSpecializedINS_6half_tEffN4cute5tupleIJNS7_1CILi128EEENS9_ILi64EEENS9_ILi224EEEEEENS8_IJiNS9_ILi1EEENS8_IJiiEEEEEESG_SG_NS4_12CausalFusionEJEEENS4_15FmhaFwdEpilogueIS6_fNS8_IJSB_SC_SB_EEEEENS2_23IndividualTileSchedulerEJEEEEEvNT_6ParamsE)
        /*0008*/ 	.word	0x000000a8


	//----- nvinfo : EIATTR_FRAME_SIZE
	.align		4
.L_16:
        /*000c*/ 	.byte	0x04, 0x11
        /*000e*/ 	.short	(.L_18 - .L_17)
	.align		4
.L_17:
        /*0010*/ 	.word	index@($__internal_0_$__cuda_sm20_rcp_rn_f32_slowpath)
        /*0014*/ 	.word	0x00000000


	//----- nvinfo : EIATTR_FRAME_SIZE
	.align		4
.L_18:
        /*0018*/ 	.byte	0x04, 0x11
        /*001a*/ 	.short	(.L_20 - .L_19)
	.align		4
.L_19:
        /*001c*/ 	.word	index@(_ZN7cutlass13device_kernelINS_4fmha6kernel28FmhaKernelTmaWarpSpecializedINS1_10collective30FmhaMainloopTmaWarpSpecializedINS_6half_tEffN4cute5tupleIJNS7_1CILi128EEENS9_ILi64EEENS9_ILi224EEEEEENS8_IJiNS9_ILi1EEENS8_IJiiEEEEEESG_SG_NS4_12CausalFusionEJEEENS4_15FmhaFwdEpilogueIS6_fNS8_IJSB_SC_SB_EEEEENS2_23IndividualTileSchedulerEJEEEEEvNT_6ParamsE)
        /*0020*/ 	.word	0x00000000


	//----- nvinfo : EIATTR_MIN_STACK_SIZE
	.align		4
.L_20:
        /*0024*/ 	.byte	0x04, 0x12
        /*0026*/ 	.short	(.L_22 - .L_21)
	.align		4
.L_21:
        /*0028*/ 	.word	index@(_ZN7cutlass13device_kernelINS_4fmha6kernel28FmhaKernelTmaWarpSpecializedINS1_10collective30FmhaMainloopTmaWarpSpecializedINS_6half_tEffN4cute5tupleIJNS7_1CILi128EEENS9_ILi64EEENS9_ILi224EEEEEENS8_IJiNS9_ILi1EEENS8_IJiiEEEEEESG_SG_NS4_12CausalFusionEJEEENS4_15FmhaFwdEpilogueIS6_fNS8_IJSB_SC_SB_EEEEENS2_23IndividualTileSchedulerEJEEEEEvNT_6ParamsE)
        /*002c*/ 	.word	0x00000000
.L_22:


//--------------------- .nv.compat                --------------------------
	.section	.nv.compat,"",@"SHT_CUDA_COMPAT_INFO"
	.align	4
        /*0000*/ 	.byte	0x02, 0x09, 0x01, 0x00, 0x02, 0x02, 0x04, 0x00, 0x02, 0x05, 0x05, 0x00, 0x03, 0x07, 0x01, 0x01
        /*0010*/ 	.byte	0x02, 0x03, 0x01, 0x00, 0x02, 0x06, 0x01, 0x00, 0x04, 0x0b, 0x08, 0x00, 0x00, 0x00, 0x00, 0x00
        /*0020*/ 	.byte	0x00, 0x00, 0x00, 0x00


//--------------------- .nv.info._ZN7cutlass13device_kernelINS_4fmha6kernel28FmhaKernelTmaWarpSpecializedINS1_10collective30FmhaMainloopTmaWarpSpecializedINS_6half_tEffN4cute5tupleIJNS7_1CILi128EEENS9_ILi64EEENS9_ILi224EEEEEENS8_IJiNS9_ILi1EEENS8_IJiiEEEEEESG_SG_NS4_12CausalFusionEJEEENS4_15FmhaFwdEpilogueIS6_fNS8_IJSB_SC_SB_EEEEENS2_23IndividualTileSchedulerEJEEEEEvNT_6ParamsE --------------------------
	.section	.nv.info._ZN7cutlass13device_kernelINS_4fmha6kernel28FmhaKernelTmaWarpSpecializedINS1_10collective30FmhaMainloopTmaWarpSpecializedINS_6half_tEffN4cute5tupleIJNS7_1CILi128EEENS9_ILi64EEENS9_ILi224EEEEEENS8_IJiNS9_ILi1EEENS8_IJiiEEEEEESG_SG_NS4_12CausalFusionEJEEENS4_15FmhaFwdEpilogueIS6_fNS8_IJSB_SC_SB_EEEEENS2_23IndividualTileSchedulerEJEEEEEvNT_6ParamsE,"",@"SHT_CUDA_INFO"
	.sectionflags	@""
	.align	4


	//----- nvinfo : EIATTR_CUDA_API_VERSION
	.align		4
        /*0000*/ 	.byte	0x04, 0x37
        /*0002*/ 	.short	(.L_24 - .L_23)
.L_23:
        /*0004*/ 	.word	0x00000082


	//----- nvinfo : EIATTR_KPARAM_INFO
	.align		4
.L_24:
        /*0008*/ 	.byte	0x04, 0x17
        /*000a*/ 	.short	(.L_26 - .L_25)
.L_25:
        /*000c*/ 	.word	0x00000000
        /*0010*/ 	.short	0x0000
        /*0012*/ 	.short	0x0070
        /*0014*/ 	.byte	0x00, 0xf0, 0x01, 0x20


	//----- nvinfo : EIATTR_SPARSE_MMA_MASK
	.align		4
.L_26:
        /*0018*/ 	.byte	0x03, 0x50
        /*001a*/ 	.short	0x0000


	//----- nvinfo : EIATTR_MAXREG_COUNT
	.align		4
        /*001c*/ 	.byte	0x03, 0x1b
        /*001e*/ 	.short	0x00a8


	//----- nvinfo : EIATTR_NUM_BARRIERS
	.align		4
        /*0020*/ 	.byte	0x02, 0x4c
        /*0022*/ 	.byte	0x02
	.zero		1


	//----- nvinfo : EIATTR_EXTERNS
	.align		4
        /*0024*/ 	.byte	0x04, 0x0f
        /*0026*/ 	.short	(.L_28 - .L_27)


	//   ....[0]....
	.align		4
.L_27:
        /*0028*/ 	.word	index@(__assertfail)


	//----- nvinfo : EIATTR_MERCURY_ISA_VERSION
	.align		4
.L_28:
        /*002c*/ 	.byte	0x03, 0x5f
        /*002e*/ 	.short	0x0101


	//----- nvinfo : EIATTR_INT_WARP_WIDE_INSTR_OFFSETS
	.align		4
        /*0030*/ 	.byte	0x04, 0x31
        /*0032*/ 	.short	(.L_30 - .L_29)


	//   ....[0]....
.L_29:
        /*0034*/ 	.word	0x00000700


	//   ....[1]....
        /*0038*/ 	.word	0x00000710


	//   ....[2]....
        /*003c*/ 	.word	0x00000720


	//   ....[3]....
        /*0040*/ 	.word	0x00000730


	//   ....[4]....
        /*0044*/ 	.word	0x000007a0


	//----- nvinfo : EIATTR_COOP_GROUP_MASK_REGIDS
	.align		4
.L_30:
        /*0048*/ 	.byte	0x04, 0x29
        /*004a*/ 	.short	(.L_32 - .L_31)


	//   ....[0]....
.L_31:
        /*004c*/ 	.word	0xffffffff


	//   ....[1]....
        /*0050*/ 	.word	0xffffffff


	//   ....[2]....
        /*0054*/ 	.word	0xffffffff


	//   ....[3]....
        /*0058*/ 	.word	0xffffffff


	//   ....[4]....
        /*005c*/ 	.word	0xffffffff


	//   ....[5]....
        /*0060*/ 	.word	0xffffffff


	//   ....[6]....
        /*0064*/ 	.word	0xffffffff


	//   ....[7]....
        /*0068*/ 	.word	0xffffffff


	//   ....[8]....
        /*006c*/ 	.word	0xffffffff


	//   ....[9]....
        /*0070*/ 	.word	0xffffffff


	//   ....[10]....
        /*0074*/ 	.word	0xffffffff


	//   ....[11]....
        /*0078*/ 	.word	0xffffffff


	//   ....[12]....
        /*007c*/ 	.word	0xffffffff


	//   ....[13]....
        /*0080*/ 	.word	0xffffffff


	//   ....[14]....
        /*0084*/ 	.word	0xffffffff


	//   ....[15]....
        /*0088*/ 	.word	0xffffffff


	//   ....[16]....
        /*008c*/ 	.word	0xffffffff


	//   ....[17]....
        /*0090*/ 	.word	0xffffffff


	//   ....[18]....
        /*0094*/ 	.word	0xffffffff


	//   ....[19]....
        /*0098*/ 	.word	0xffffffff


	//   ....[20]....
        /*009c*/ 	.word	0xffffffff


	//   ....[21]....
        /*00a0*/ 	.word	0xffffffff


	//----- nvinfo : EIATTR_COOP_GROUP_INSTR_OFFSETS
	.align		4
.L_32:
        /*00a4*/ 	.byte	0x04, 0x28
        /*00a6*/ 	.short	(.L_34 - .L_33)


	//   ....[0]....
.L_33:
        /*00a8*/ 	.word	0x00000050


	//   ....[1]....
        /*00ac*/ 	.word	0x00000080


	//   ....[2]....
        /*00b0*/ 	.word	0x000001b0


	//   ....[3]....
        /*00b4*/ 	.word	0x00000380


	//   ....[4]....
        /*00b8*/ 	.word	0x00000540


	//   ....[5]....
        /*00bc*/ 	.word	0x000006a0


	//   ....[6]....
        /*00c0*/ 	.word	0x00001e30


	//   ....[7]....
        /*00c4*/ 	.word	0x00001f30


	//   ....[8]....
        /*00c8*/ 	.word	0x00001fc0


	//   ....[9]....
        /*00cc*/ 	.word	0x000020b0


	//   ....[10]....
        /*00d0*/ 	.word	0x00004260


	//   ....[11]....
        /*00d4*/ 	.word	0x00004290


	//   ....[12]....
        /*00d8*/ 	.word	0x00004520


	//   ....[13]....
        /*00dc*/ 	.word	0x00004650


	//   ....[14]....
        /*00e0*/ 	.word	0x00006e40


	//   ....[15]....
        /*00e4*/ 	.word	0x00006f40


	//   ....[16]....
        /*00e8*/ 	.word	0x00007380


	//   ....[17]....
        /*00ec*/ 	.word	0x000074b0


	//   ....[18]....
        /*00f0*/ 	.word	0x00009270


	//   ....[19]....
        /*00f4*/ 	.word	0x000092a0


	//   ....[20]....
        /*00f8*/ 	.word	0x000092e0


	//   ....[21]....
        /*00fc*/ 	.word	0x00009300


	//----- nvinfo : EIATTR_REG_RECONFIG
	.align		4
.L_34:
        /*0100*/ 	.byte	0x01, 0x54
	.zero		2


	//----- nvinfo : EIATTR_SYSCALL_OFFSETS
	.align		4
        /*0104*/ 	.byte	0x04, 0x46
        /*0106*/ 	.short	(.L_36 - .L_35)


	//   ....[0]....
.L_35:
        /*0108*/ 	.word	0x0000a1e0


	//   ....[1]....
        /*010c*/ 	.word	0x0000a360


	//----- nvinfo : EIATTR_MBARRIER_INSTR_OFFSETS
	.align		4
.L_36:
        /*0110*/ 	.byte	0x04, 0x39
        /*0112*/ 	.short	(.L_38 - .L_37)


	//   ....[0]....
.L_37:
        /*0114*/ 	.word	0x00000330
        /*0118*/ 	.word	0x000000ff
        /*011c*/ 	.word	0x00031050
        /*0120*/ 	.short	0x0100
        /*0122*/ 	.byte	0x09
	.zero		1


	//   ....[1]....
        /*0124*/ 	.word	0x00000340
        /*0128*/ 	.word	0x000000ff
        /*012c*/ 	.word	0x00031060
        /*0130*/ 	.short	0x0100
        /*0132*/ 	.byte	0x09
	.zero		1


	//   ....[2]....
        /*0134*/ 	.word	0x00000350
        /*0138*/ 	.word	0x000000ff
        /*013c*/ 	.word	0x00031058
        /*0140*/ 	.short	0x0100
        /*0142*/ 	.byte	0x09
	.zero		1


	//   ....[3]....
        /*0144*/ 	.word	0x00000360
        /*0148*/ 	.word	0x000000ff
        /*014c*/ 	.word	0x00031068
        /*0150*/ 	.short	0x0100
        /*0152*/ 	.byte	0x09
	.zero		1


	//   ....[4]....
        /*0154*/ 	.word	0x00000490
        /*0158*/ 	.word	0x000000ff
        /*015c*/ 	.word	0x00031000
        /*0160*/ 	.short	0x0100
        /*0162*/ 	.byte	0x09
	.zero		1


	//   ....[5]....
        /*0164*/ 	.word	0x000004a0
        /*0168*/ 	.word	0x000000ff
        /*016c*/ 	.word	0x00031028
        /*0170*/ 	.short	0x0100
        /*0172*/ 	.byte	0x09
	.zero		1


	//   ....[6]....
        /*0174*/ 	.word	0x000004b0
        /*0178*/ 	.word	0x000000ff
        /*017c*/ 	.word	0x00031008
        /*0180*/ 	.short	0x0100
        /*0182*/ 	.byte	0x09
	.zero		1


	//   ....[7]....
        /*0184*/ 	.word	0x000004c0
        /*0188*/ 	.word	0x000000ff
        /*018c*/ 	.word	0x00031030
        /*0190*/ 	.short	0x0100
        /*0192*/ 	.byte	0x09
	.zero		1


	//   ....[8]....
        /*0194*/ 	.word	0x000004d0
        /*0198*/ 	.word	0x000000ff
        /*019c*/ 	.word	0x00031010
        /*01a0*/ 	.short	0x0100
        /*01a2*/ 	.byte	0x09
	.zero		1


	//   ....[9]....
        /*01a4*/ 	.word	0x000004e0
        /*01a8*/ 	.word	0x000000ff
        /*01ac*/ 	.word	0x00031038
        /*01b0*/ 	.short	0x0100
        /*01b2*/ 	.byte	0x09
	.zero		1


	//   ....[10]....
        /*01b4*/ 	.word	0x000004f0
        /*01b8*/ 	.word	0x000000ff
        /*01bc*/ 	.word	0x00031018
        /*01c0*/ 	.short	0x0100
        /*01c2*/ 	.byte	0x09
	.zero		1


	//   ....[11]....
        /*01c4*/ 	.word	0x00000500
        /*01c8*/ 	.word	0x000000ff
        /*01cc*/ 	.word	0x00031040
        /*01d0*/ 	.short	0x0100
        /*01d2*/ 	.byte	0x09
	.zero		1


	//   ....[12]....
        /*01d4*/ 	.word	0x00000510
        /*01d8*/ 	.word	0x000000ff
        /*01dc*/ 	.word	0x00031020
        /*01e0*/ 	.short	0x0100
        /*01e2*/ 	.byte	0x09
	.zero		1


	//   ....[13]....
        /*01e4*/ 	.word	0x00000520
        /*01e8*/ 	.word	0x000000ff
        /*01ec*/ 	.word	0x00031048
        /*01f0*/ 	.short	0x0100
        /*01f2*/ 	.byte	0x09
	.zero		1


	//   ....[14]....
        /*01f4*/ 	.word	0x00000650
        /*01f8*/ 	.word	0x000000ff
        /*01fc*/ 	.word	0x00031070
        /*0200*/ 	.short	0x0100
        /*0202*/ 	.byte	0x09
	.zero		1


	//   ....[15]....
        /*0204*/ 	.word	0x00000660
        /*0208*/ 	.word	0x000000ff
        /*020c*/ 	.word	0x00031080
        /*0210*/ 	.short	0x0100
        /*0212*/ 	.byte	0x09
	.zero		1


	//   ....[16]....
        /*0214*/ 	.word	0x00000670
        /*0218*/ 	.word	0x000000ff
        /*021c*/ 	.word	0x00031078
        /*0220*/ 	.short	0x0100
        /*0222*/ 	.byte	0x09
	.zero		1


	//   ....[17]....
        /*0224*/ 	.word	0x00000680
        /*0228*/ 	.word	0x000000ff
        /*022c*/ 	.word	0x00031088
        /*0230*/ 	.short	0x0100
        /*0232*/ 	.byte	0x09
	.zero		1


	//   ....[18]....
        /*0234*/ 	.word	0x000007c0
        /*0238*/ 	.word	0x000000ff
        /*023c*/ 	.word	0x00031090
        /*0240*/ 	.short	0x0100
        /*0242*/ 	.byte	0x06
	.zero		1


	//   ....[19]....
        /*0244*/ 	.word	0x000007d0
        /*0248*/ 	.word	0x000000ff
        /*024c*/ 	.word	0x00031098
        /*0250*/ 	.short	0x0100
        /*0252*/ 	.byte	0x06
	.zero		1


	//   ....[20]....
        /*0254*/ 	.word	0x000007e0
        /*0258*/ 	.word	0x000000ff
        /*025c*/ 	.word	0x000310a0
        /*0260*/ 	.short	0x0100
        /*0262*/ 	.byte	0x06
	.zero		1


	//   ....[21]....
        /*0264*/ 	.word	0x000007f0
        /*0268*/ 	.word	0x000000ff
        /*026c*/ 	.word	0x000310a8
        /*0270*/ 	.short	0x0100
        /*0272*/ 	.byte	0x06
	.zero		1


	//   ....[22]....
        /*0274*/ 	.word	0x000008f0
        /*0278*/ 	.word	0x000000ff
        /*027c*/ 	.word	0x000310c0
        /*0280*/ 	.short	0x0100
        /*0282*/ 	.byte	0x09
	.zero		1


	//   ....[23]....
        /*0284*/ 	.word	0x00000900
        /*0288*/ 	.word	0x000000ff
        /*028c*/ 	.word	0x000310e0
        /*0290*/ 	.short	0x0100
        /*0292*/ 	.byte	0x09
	.zero		1


	//   ....[24]....
        /*0294*/ 	.word	0x00000910
        /*0298*/ 	.word	0x000000ff
        /*029c*/ 	.word	0x000310c8
        /*02a0*/ 	.short	0x0100
        /*02a2*/ 	.byte	0x09
	.zero		1


	//   ....[25]....
        /*02a4*/ 	.word	0x00000920
        /*02a8*/ 	.word	0x000000ff
        /*02ac*/ 	.word	0x000310e8
        /*02b0*/ 	.short	0x0100
        /*02b2*/ 	.byte	0x09
	.zero		1


	//   ....[26]....
        /*02b4*/ 	.word	0x00000930
        /*02b8*/ 	.word	0x000000ff
        /*02bc*/ 	.word	0x000310d0
        /*02c0*/ 	.short	0x0100
        /*02c2*/ 	.byte	0x09
	.zero		1


	//   ....[27]....
        /*02c4*/ 	.word	0x00000940
        /*02c8*/ 	.word	0x000000ff
        /*02cc*/ 	.word	0x000310f0
        /*02d0*/ 	.short	0x0100
        /*02d2*/ 	.byte	0x09
	.zero		1


	//   ....[28]....
        /*02d4*/ 	.word	0x00000950
        /*02d8*/ 	.word	0x000000ff
        /*02dc*/ 	.word	0x000310d8
        /*02e0*/ 	.short	0x0100
        /*02e2*/ 	.byte	0x09
	.zero		1


	//   ....[29]....
        /*02e4*/ 	.word	0x00000960
        /*02e8*/ 	.word	0x000000ff
        /*02ec*/ 	.word	0x000310f8
        /*02f0*/ 	.short	0x0100
        /*02f2*/ 	.byte	0x09
	.zero		1


	//   ....[30]....
        /*02f4*/ 	.word	0x00000f70
        /*02f8*/ 	.word	0x000000ff
        /*02fc*/ 	.word	0x00031050
        /*0300*/ 	.short	0x010a
        /*0302*/ 	.byte	0x05
	.zero		1


	//   ....[31]....
        /*0304*/ 	.word	0x00001070
        /*0308*/ 	.word	0x000000ff
        /*030c*/ 	.word	0x00031000
        /*0310*/ 	.short	0x010a
        /*0312*/ 	.byte	0x04
	.zero		1


	//   ....[32]....
        /*0314*/ 	.word	0x000010f0
        /*0318*/ 	.word	0x000000ff
        /*031c*/ 	.word	0xfffffff8
        /*0320*/ 	.short	0x010a
        /*0322*/ 	.byte	0x04
	.zero		1


	//   ....[33]....
        /*0324*/ 	.word	0x00002e60
        /*0328*/ 	.word	0x00000019
        /*032c*/ 	.word	0x00000000
        /*0330*/ 	.short	0x0101
        /*0332*/ 	.byte	0x0e
	.zero		1


	//   ....[34]....
        /*0334*/ 	.word	0x00002f90
        /*0338*/ 	.word	0x000000ff
        /*033c*/ 	.word	0x00031008
        /*0340*/ 	.short	0x010a
        /*0342*/ 	.byte	0x04
	.zero		1


	//   ....[35]....
        /*0344*/ 	.word	0x000039d0
        /*0348*/ 	.word	0x000000ff
        /*034c*/ 	.word	0x00000000
        /*0350*/ 	.short	0x0101
        /*0352*/ 	.byte	0x04
	.zero		1


	//   ....[36]....
        /*0354*/ 	.word	0x00003b60
        /*0358*/ 	.word	0x000000ff
        /*035c*/ 	.word	0x00031000
        /*0360*/ 	.short	0x010a
        /*0362*/ 	.byte	0x05
	.zero		1


	//   ....[37]....
        /*0364*/ 	.word	0x000050a0
        /*0368*/ 	.word	0x000000ff
        /*036c*/ 	.word	0x00031000
        /*0370*/ 	.short	0x010a
        /*0372*/ 	.byte	0x06
	.zero		1


	//   ....[38]....
        /*0374*/ 	.word	0x000058e0
        /*0378*/ 	.word	0x000000ff
        /*037c*/ 	.word	0x00031000
        /*0380*/ 	.short	0x010a
        /*0382*/ 	.byte	0x06
	.zero		1


	//   ....[39]....
        /*0384*/ 	.word	0x00006250
        /*0388*/ 	.word	0x000000ff
        /*038c*/ 	.word	0x00000000
        /*0390*/ 	.short	0x0101
        /*0392*/ 	.byte	0x06
	.zero		1


	//   ....[40]....
        /*0394*/ 	.word	0x00006320
        /*0398*/ 	.word	0x000000ff
        /*039c*/ 	.word	0x00000000
        /*03a0*/ 	.short	0x0101
        /*03a2*/ 	.byte	0x06
	.zero		1


	//   ....[41]....
        /*03a4*/ 	.word	0x000064f0
        /*03a8*/ 	.word	0x000000ff
        /*03ac*/ 	.word	0x00031000
        /*03b0*/ 	.short	0x010a
        /*03b2*/ 	.byte	0x04
	.zero		1


	//   ....[42]....
        /*03b4*/ 	.word	0x00007f70
        /*03b8*/ 	.word	0x000000ff
        /*03bc*/ 	.word	0x00031000
        /*03c0*/ 	.short	0x010a
        /*03c2*/ 	.byte	0x05
	.zero		1


	//   ....[43]....
        /*03c4*/ 	.word	0x00008710
        /*03c8*/ 	.word	0x000000ff
        /*03cc*/ 	.word	0x00031000
        /*03d0*/ 	.short	0x010a
        /*03d2*/ 	.byte	0x05
	.zero		1


	//   ....[44]....
        /*03d4*/ 	.word	0x00009080
        /*03d8*/ 	.word	0x000000ff
        /*03dc*/ 	.word	0x00000000
        /*03e0*/ 	.short	0x0101
        /*03e2*/ 	.byte	0x05
	.zero		1


	//   ....[45]....
        /*03e4*/ 	.word	0x00009150
        /*03e8*/ 	.word	0x000000ff
        /*03ec*/ 	.word	0x00000000
        /*03f0*/ 	.short	0x0101
        /*03f2*/ 	.byte	0x05
	.zero		1


	//   ....[46]....
        /*03f4*/ 	.word	0x00009b10
        /*03f8*/ 	.word	0x000000ff
        /*03fc*/ 	.word	0x00000008
        /*0400*/ 	.short	0x010a
        /*0402*/ 	.byte	0x05
	.zero		1


	//   ....[47]....
        /*0404*/ 	.word	0x0000bb80
        /*0408*/ 	.word	0x00000000
        /*040c*/ 	.word	0x00031090
        /*0410*/ 	.short	0x0101
        /*0412*/ 	.byte	0x05
	.zero		1


	//   ....[48]....
        /*0414*/ 	.word	0x0000bd50
        /*0418*/ 	.word	0x00000004
        /*041c*/ 	.word	0x00031060
        /*0420*/ 	.short	0x010a
        /*0422*/ 	.byte	0x3f
	.zero		1


	//   ....[49]....
        /*0424*/ 	.word	0x0000c1a0
        /*0428*/ 	.word	0x00000002
        /*042c*/ 	.word	0x00031028
        /*0430*/ 	.short	0x010a
        /*0432*/ 	.byte	0x3f
	.zero		1


	//   ....[50]....
        /*0434*/ 	.word	0x0000c640
        /*0438*/ 	.word	0x00000004
        /*043c*/ 	.word	0x00031060
        /*0440*/ 	.short	0x010a
        /*0442*/ 	.byte	0x3f
	.zero		1


	//   ....[51]....
        /*0444*/ 	.word	0x0000cb10
        /*0448*/ 	.word	0x00000003
        /*044c*/ 	.word	0x00031028
        /*0450*/ 	.short	0x010a
        /*0452*/ 	.byte	0x3f
	.zero		1


	//   ....[52]....
        /*0454*/ 	.word	0x0000d080
        /*0458*/ 	.word	0x00000007
        /*045c*/ 	.word	0x00031028
        /*0460*/ 	.short	0x010a
        /*0462*/ 	.byte	0x3f
	.zero		1


	//   ....[53]....
        /*0464*/ 	.word	0x0000d550
        /*0468*/ 	.word	0x00000004
        /*046c*/ 	.word	0x00031028
        /*0470*/ 	.short	0x010a
        /*0472*/ 	.byte	0x3f
	.zero		1


	//   ....[54]....
        /*0474*/ 	.word	0x0000da10
        /*0478*/ 	.word	0x00000000
        /*047c*/ 	.word	0x00031050
        /*0480*/ 	.short	0x010a
        /*0482*/ 	.byte	0x3f
	.zero		1


	//   ....[55]....
        /*0484*/ 	.word	0x0000da80
        /*0488*/ 	.word	0x00000000
        /*048c*/ 	.word	0x00031000
        /*0490*/ 	.short	0x010a
        /*0492*/ 	.byte	0x3f
	.zero		1


	//   ....[56]....
        /*0494*/ 	.word	0x0000daf0
        /*0498*/ 	.word	0x00000005
        /*049c*/ 	.word	0xfffffff8
        /*04a0*/ 	.short	0x010a
        /*04a2*/ 	.byte	0x3f
	.zero		1


	//   ....[57]....
        /*04a4*/ 	.word	0x0000db60
        /*04a8*/ 	.word	0x00000012
        /*04ac*/ 	.word	0x00031008
        /*04b0*/ 	.short	0x010a
        /*04b2*/ 	.byte	0x3f
	.zero		1


	//   ....[58]....
        /*04b4*/ 	.word	0x0000dbc0
        /*04b8*/ 	.word	0x00000007
        /*04bc*/ 	.word	0x00031000
        /*04c0*/ 	.short	0x010a
        /*04c2*/ 	.byte	0x3f
	.zero		1


	//   ....[59]....
        /*04c4*/ 	.word	0x0000dc20
        /*04c8*/ 	.word	0x00000012
        /*04cc*/ 	.word	0x00031000
        /*04d0*/ 	.short	0x010a
        /*04d2*/ 	.byte	0x3f
	.zero		1


	//   ....[60]....
        /*04d4*/ 	.word	0x0000dc80
        /*04d8*/ 	.word	0x00000007
        /*04dc*/ 	.word	0x00031000
        /*04e0*/ 	.short	0x010a
        /*04e2*/ 	.byte	0x3f
	.zero		1


	//   ....[61]....
        /*04e4*/ 	.word	0x0000dce0
        /*04e8*/ 	.word	0x00000013
        /*04ec*/ 	.word	0x00031000
        /*04f0*/ 	.short	0x010a
        /*04f2*/ 	.byte	0x3f
	.zero		1


	//   ....[62]....
        /*04f4*/ 	.word	0x0000dd50
        /*04f8*/ 	.word	0x00000005
        /*04fc*/ 	.word	0x00000008
        /*0500*/ 	.short	0x010a
        /*0502*/ 	.byte	0x3f
	.zero		1


	//   ....[63]....
        /*0504*/ 	.word	0x0000dda0
        /*0508*/ 	.word	0x00000004
        /*050c*/ 	.word	0x00031060
        /*0510*/ 	.short	0x010a
        /*0512*/ 	.byte	0x3f
	.zero		1


	//   ....[64]....
        /*0514*/ 	.word	0x0000ddf0
        /*0518*/ 	.word	0x00000002
        /*051c*/ 	.word	0x00031028
        /*0520*/ 	.short	0x010a
        /*0522*/ 	.byte	0x3f
	.zero		1


	//   ....[65]....
        /*0524*/ 	.word	0x0000de40
        /*0528*/ 	.word	0x00000004
        /*052c*/ 	.word	0x00031060
        /*0530*/ 	.short	0x010a
        /*0532*/ 	.byte	0x3f
	.zero		1


	//   ....[66]....
        /*0534*/ 	.word	0x0000de90
        /*0538*/ 	.word	0x00000003
        /*053c*/ 	.word	0x00031028
        /*0540*/ 	.short	0x010a
        /*0542*/ 	.byte	0x3f
	.zero		1


	//   ....[67]....
        /*0544*/ 	.word	0x0000dee0
        /*0548*/ 	.word	0x00000007
        /*054c*/ 	.word	0x00031028
        /*0550*/ 	.short	0x010a
        /*0552*/ 	.byte	0x3f
	.zero		1


	//   ....[68]....
        /*0554*/ 	.word	0x0000df30
        /*0558*/ 	.word	0x00000004
        /*055c*/ 	.word	0x00031028
        /*0560*/ 	.short	0x010a
        /*0562*/ 	.byte	0x3f
	.zero		1


	//----- nvinfo : EIATTR_NUM_MBARRIERS
	.align		4
.L_38:
        /*0564*/ 	.byte	0x03, 0x38
        /*0566*/ 	.short	0x001e


	//----- nvinfo : EIATTR_EXIT_INSTR_OFFSETS
	.align		4
        /*0568*/ 	.byte	0x04, 0x1c
        /*056a*/ 	.short	(.L_40 - .L_39)


	//   ....[0]....
.L_39:
        /*056c*/ 	.word	0x00000a10


	//   ....[1]....
        /*0570*/ 	.word	0x0000bb90


	//   ....[2]....
        /*0574*/ 	.word	0x0000bbd0


	//   ....[3]....
        /*0578*/ 	.word	0x0000cf80


	//   ....[4]....
        /*057c*/ 	.word	0x0000d9f0


	//----- nvinfo : EIATTR_MAX_THREADS
	.align		4
.L_40:
        /*0580*/ 	.byte	0x04, 0x05
        /*0582*/ 	.short	(.L_42 - .L_41)
.L_41:
        /*0584*/ 	.word	0x00000180
        /*0588*/ 	.word	0x00000001
        /*058c*/ 	.word	0x00000001


	//----- nvinfo : EIATTR_CRS_STACK_SIZE
	.align		4
.L_42:
        /*0590*/ 	.byte	0x04, 0x1e
        /*0592*/ 	.short	(.L_44 - .L_43)
.L_43:
        /*0594*/ 	.word	0x00000000


	//----- nvinfo : EIATTR_CBANK_PARAM_SIZE
	.align		4
.L_44:
        /*0598*/ 	.byte	0x03, 0x19
        /*059a*/ 	.short	0x0870


	//----- nvinfo : EIATTR_PARAM_CBANK
	.align		4
        /*059c*/ 	.byte	0x04, 0x0a
        /*059e*/ 	.short	(.L_46 - .L_45)
	.align		4
.L_45:
        /*05a0*/ 	.word	index@(.nv.constant0._ZN7cutlass13device_kernelINS_4fmha6kernel28FmhaKernelTmaWarpSpecializedINS1_10collective30FmhaMainloopTmaWarpSpecializedINS_6half_tEffN4cute5tupleIJNS7_1CILi128EEENS9_ILi64EEENS9_ILi224EEEEEENS8_IJiNS9_ILi1EEENS8_IJiiEEEEEESG_SG_NS4_12CausalFusionEJEEENS4_15FmhaFwdEpilogueIS6_fNS8_IJSB_SC_SB_EEEEENS2_23IndividualTileSchedulerEJEEEEEvNT_6ParamsE)
        /*05a4*/ 	.short	0x0210
        /*05a6*/ 	.short	0x0870


	//----- nvinfo : EIATTR_SW_WAR
	.align		4
.L_46:
        /*05a8*/ 	.byte	0x04, 0x36
        /*05aa*/ 	.short	(.L_48 - .L_47)
.L_47:
        /*05ac*/ 	.word	0x00000008
.L_48:


//--------------------- .nv.callgraph             --------------------------
	.section	.nv.callgraph,"",@"SHT_CUDA_CALLGRAPH"
	.align	4
	.sectionentsize	8
	.align		4
        /*0000*/ 	.word	0x00000000
	.align		4
        /*0004*/ 	.word	0xffffffff
	.align		4
        /*0008*/ 	.word	index@(_ZN7cutlass13device_kernelINS_4fmha6kernel28FmhaKernelTmaWarpSpecializedINS1_10collective30FmhaMainloopTmaWarpSpecializedINS_6half_tEffN4cute5tupleIJNS7_1CILi128EEENS9_ILi64EEENS9_ILi224EEEEEENS8_IJiNS9_ILi1EEENS8_IJiiEEEEEESG_SG_NS4_12CausalFusionEJEEENS4_15FmhaFwdEpilogueIS6_fNS8_IJSB_SC_SB_EEEEENS2_23IndividualTileSchedulerEJEEEEEvNT_6ParamsE)
	.align		4
        /*000c*/ 	.word	index@(__assertfail)
	.align		4
        /*0010*/ 	.word	0x00000000
	.align		4
        /*0014*/ 	.word	0xfffffffe
	.align		4
        /*0018*/ 	.word	0x00000000
	.align		4
        /*001c*/ 	.word	0xfffffffd
	.align		4
        /*0020*/ 	.word	0x00000000
	.align		4
        /*0024*/ 	.word	0xfffffffc


//--------------------- .nv.constant4             --------------------------
	.section	.nv.constant4,"a",@progbits
	.align	8
	.align		8
.nv.constant4:
        /*0000*/ 	.dword	__assertfail
	.align		8
        /*0008*/ 	.dword	__unnamed_1
	.align		8
        /*0010*/ 	.dword	__unnamed_2
	.align		8
        /*0018*/ 	.dword	_ZN39_INTERNAL_7dc1f6e4_4_k_cu_0977ee34_28454cuda3std3__45__cpo5beginE
	.align		8
        /*0020*/ 	.dword	_ZN39_INTERNAL_7dc1f6e4_4_k_cu_0977ee34_28454cuda3std3__45__cpo3endE
	.align		8
        /*0028*/ 	.dword	_ZN39_INTERNAL_7dc1f6e4_4_k_cu_0977ee34_28454cuda3std3__45__cpo6cbeginE
	.align		8
        /*0030*/ 	.dword	_ZN39_INTERNAL_7dc1f6e4_4_k_cu_0977ee34_28454cuda3std3__45__cpo4cendE
	.align		8
        /*0038*/ 	.dword	_ZN39_INTERNAL_7dc1f6e4_4_k_cu_0977ee34_28454cuda3std3__441_GLOBAL__N__7dc1f6e4_4_k_cu_0977ee34_28456ignoreE
	.align		8
        /*0040*/ 	.dword	_ZN39_INTERNAL_7dc1f6e4_4_k_cu_0977ee34_28454cuda3std3__419piecewise_constructE
	.align		8
        /*0048*/ 	.dword	_ZN39_INTERNAL_7dc1f6e4_4_k_cu_0977ee34_28454cuda3std3__48in_placeE
	.align		8
        /*0050*/ 	.dword	_ZN39_INTERNAL_7dc1f6e4_4_k_cu_0977ee34_28454cuda3std6ranges3__45__cpo4swapE
	.align		8
        /*0058*/ 	.dword	_ZN39_INTERNAL_7dc1f6e4_4_k_cu_0977ee34_28454cuda3std6ranges3__45__cpo9iter_moveE
	.align		8
        /*0060*/ 	.dword	_ZN39_INTERNAL_7dc1f6e4_4_k_cu_0977ee34_28454cute7productE
	.align		8
        /*0068*/ 	.dword	_ZN39_INTERNAL_7dc1f6e4_4_k_cu_0977ee34_28454cute1_E
	.align		8
        /*0070*/ 	.dword	$str$24
	.align		8
        /*0078*/ 	.dword	$str$25


//--------------------- .text._ZN7cutlass13device_kernelINS_4fmha6kernel28FmhaKernelTmaWarpSpecializedINS1_10collective30FmhaMainloopTmaWarpSpecializedINS_6half_tEffN4cute5tupleIJNS7_1CILi128EEENS9_ILi64EEENS9_ILi224EEEEEENS8_IJiNS9_ILi1EEENS8_IJiiEEEEEESG_SG_NS4_12CausalFusionEJEEENS4_15FmhaFwdEpilogueIS6_fNS8_IJSB_SC_SB_EEEEENS2_23IndividualTileSchedulerEJEEEEEvNT_6ParamsE --------------------------
	.section	.text._ZN7cutlass13device_kernelINS_4fmha6kernel28FmhaKernelTmaWarpSpecializedINS1_10collective30FmhaMainloopTmaWarpSpecializedINS_6half_tEffN4cute5tupleIJNS7_1CILi128EEENS9_ILi64EEENS9_ILi224EEEEEENS8_IJiNS9_ILi1EEENS8_IJiiEEEEEESG_SG_NS4_12CausalFusionEJEEENS4_15FmhaFwdEpilogueIS6_fNS8_IJSB_SC_SB_EEEEENS2_23IndividualTileSchedulerEJEEEEEvNT_6ParamsE,"ax",@progbits
	.align	128
.text._ZN7cutlass13device_kernelINS_4fmha6kernel28FmhaKernelTmaWarpSpecializedINS1_10collective30FmhaMainloopTmaWarpSpecializedINS_6half_tEffN4cute5tupleIJNS7_1CILi128EEENS9_ILi64EEENS9_ILi224EEEEEENS8_IJiNS9_ILi1EEENS8_IJiiEEEEEESG_SG_NS4_12CausalFusionEJEEENS4_15FmhaFwdEpilogueIS6_fNS8_IJSB_SC_SB_EEEEENS2_23IndividualTileSchedulerEJEEEEEvNT_6ParamsE:
        .type           _ZN7cutlass13device_kernelINS_4fmha6kernel28FmhaKernelTmaWarpSpecializedINS1_10collective30FmhaMainloopTmaWarpSpecializedINS_6half_tEffN4cute5tupleIJNS7_1CILi128EEENS9_ILi64EEENS9_ILi224EEEEEENS8_IJiNS9_ILi1EEENS8_IJiiEEEEEESG_SG_NS4_12CausalFusionEJEEENS4_15FmhaFwdEpilogueIS6_fNS8_IJSB_SC_SB_EEEEENS2_23IndividualTileSchedulerEJEEEEEvNT_6ParamsE,@function
        .size           _ZN7cutlass13device_kernelINS_4fmha6kernel28FmhaKernelTmaWarpSpecializedINS1_10collective30FmhaMainloopTmaWarpSpecializedINS_6half_tEffN4cute5tupleIJNS7_1CILi128EEENS9_ILi64EEENS9_ILi224EEEEEENS8_IJiNS9_ILi1EEENS8_IJiiEEEEEESG_SG_NS4_12CausalFusionEJEEENS4_15FmhaFwdEpilogueIS6_fNS8_IJSB_SC_SB_EEEEENS2_23IndividualTileSchedulerEJEEEEEvNT_6ParamsE,(.L_x_129 - _ZN7cutlass13device_kernelINS_4fmha6kernel28FmhaKernelTmaWarpSpecializedINS1_10collective30FmhaMainloopTmaWarpSpecializedINS_6half_tEffN4cute5tupleIJNS7_1CILi128EEENS9_ILi64EEENS9_ILi224EEEEEENS8_IJiNS9_ILi1EEENS8_IJiiEEEEEESG_SG_NS4_12CausalFusionEJEEENS4_15FmhaFwdEpilogueIS6_fNS8_IJSB_SC_SB_EEEEENS2_23IndividualTileSchedulerEJEEEEEvNT_6ParamsE)
        .other          _ZN7cutlass13device_kernelINS_4fmha6kernel28FmhaKernelTmaWarpSpecializedINS1_10collective30FmhaMainloopTmaWarpSpecializedINS_6half_tEffN4cute5tupleIJNS7_1CILi128EEENS9_ILi64EEENS9_ILi224EEEEEENS8_IJiNS9_ILi1EEENS8_IJiiEEEEEESG_SG_NS4_12CausalFusionEJEEENS4_15FmhaFwdEpilogueIS6_fNS8_IJSB_SC_SB_EEEEENS2_23IndividualTileSchedulerEJEEEEEvNT_6ParamsE,@"STO_CUDA_ENTRY STV_DEFAULT"
_ZN7cutlass13device_kernelINS_4fmha6kernel28FmhaKernelTmaWarpSpecializedINS1_10collective30FmhaMainloopTmaWarpSpecializedINS_6half_tEffN4cute5tupleIJNS7_1CILi128EEENS9_ILi64EEENS9_ILi224EEEEEENS8_IJiNS9_ILi1EEENS8_IJiiEEEEEESG_SG_NS4_12CausalFusionEJEEENS4_15FmhaFwdEpilogueIS6_fNS8_IJSB_SC_SB_EEEEENS2_23IndividualTileSchedulerEJEEEEEvNT_6ParamsE:
[----:B------:R-:W1:Y:S01]  /*0000*/  LDC R1, c[0x0][0x28] ;  /* 0x00000a00ff017b82 */ /* 0x000e620000000800 */
[----:B------:R-:W2:Y:S01]  /*0010*/  S2R R0, SR_TID.X ;  /* 0x0000000000007919 */ /* 0x000ea20000002100 */
[----:B------:R-:W-:Y:S01]  /*0020*/  ELECT P1, URZ, PT ;  /* 0x00000000003f782f */ /* 0x000fe20003820000 */
[----:B------:R-:W-:Y:S01]  /*0030*/  BSSY B0, `(.L_x_0) ;  /* 0x0000017000007945 */ /* 0x000fe20003800000 */
[----:B--2---:R-:W-:-:S05]  /*0040*/  SHF.R.U32.HI R3, RZ, 0x5, R0 ;  /* 0x00000005ff037819 */ /* 0x004fca0000011600 */
[----:B------:R-:W2:Y:S02]  /*0050*/  SHFL.IDX PT, R2, R3, RZ, 0x1f ;  /* 0x00001fff03027589 */ /* 0x000ea400000e0000 */
[----:B--2---:R-:W-:Y:S02]  /*0060*/  R2UR UR4, R2 ;  /* 0x00000000020472ca */ /* 0x004fe400000e0000 */
[----:B------:R-:W-:-:S06]  /*0070*/  SHF.R.U32.HI R2, RZ, 0x7, R0 ;  /* 0x00000007ff027819 */ /* 0x000fcc0000011600 */
[----:B------:R-:W2:Y:S05]  /*0080*/  SHFL.IDX PT, R2, R2, RZ, 0x1f ;  /* 0x00001fff02027589 */ /* 0x000eaa00000e0000 */
[----:B------:R-:W-:Y:S02]  /*0090*/  USHF.R.S32.HI UR5, URZ, 0x1f, UR4 ;  /* 0x0000001f3f057899 */ /* 0x000fe40008011404 */
[----:B------:R-:W-:Y:S02]  /*00a0*/  ISETP.NE.OR P0, PT, RZ, UR4, !P1 ;  /* 0x00000004ff007c0c */ /* 0x000fe4000cf05670 */
[----:B------:R-:W-:-:S04]  /*00b0*/  ULEA.HI UR5, UR5, UR4, URZ, 0x2 ;  /* 0x0000000405057291 */ /* 0x000fc8000f8f103f */
[----:B------:R-:W-:-:S04]  /*00c0*/  ULOP3.LUT UR5, UR5, 0xfffffffc, URZ, 0xc0, !UPT ;  /* 0xfffffffc05057892 */ /* 0x000fc8000f8ec03f */
[----:B------:R-:W-:-:S03]  /*00d0*/  UIADD3 UR8, UR4, -UR5, URZ ;  /* 0x8000000504087290 */ /* 0x000fc6000fffe03f */
[----:B-1----:R-:W-:Y:S09]  /*00e0*/  @P0 BRA `(.L_x_1) ;  /* 0x00000000002c0947 */ /* 0x002ff20003800000 */
[----:B------:R-:W-:Y:S02]  /*00f0*/  ULDC.64 UR4, c[0x0][0x198] ;  /* 0x0000660000047ab9 */ /* 0x000fe40000000a00 */
[----:B------:R-:W-:Y:S02]  /*0100*/  UIADD3 UR6, UP0, UR4, 0xf0, URZ ;  /* 0x000000f004067890 */ /* 0x000fe4000ff1e03f */
[----:B------:R-:W-:Y:S02]  /*0110*/  UIADD3 UR10, UP1, UR4, 0x1f0, URZ ;  /* 0x000001f0040a7890 */ /* 0x000fe4000ff3e03f */
[----:B------:R-:W-:Y:S02]  /*0120*/  UIADD3 UR4, UP2, UR4, 0x2f0, URZ ;  /* 0x000002f004047890 */ /* 0x000fe4000ff5e03f */
[----:B------:R-:W-:Y:S02]  /*0130*/  UIADD3.X UR7, URZ, UR5, URZ, UP0, !UPT ;  /* 0x000000053f077290 */ /* 0x000fe400087fe43f */
[----:B------:R-:W-:-:S02]  /*0140*/  UIADD3.X UR11, URZ, UR5, URZ, UP1, !UPT ;  /* 0x000000053f0b7290 */ /* 0x000fc40008ffe43f */
[----:B------:R-:W-:-:S05]  /*0150*/  UIADD3.X UR5, URZ, UR5, URZ, UP2, !UPT ;  /* 0x000000053f057290 */ /* 0x000fca00097fe43f */
[----:B------:R1:W-:Y:S02]  /*0160*/  UTMACCTL.PF [UR6] ;  /* 0x00000000060079b9 */ /* 0x0003e40008040000 */
[----:B------:R1:W-:Y:S02]  /*0170*/  UTMACCTL.PF [UR10] ;  /* 0x000000000a0079b9 */ /* 0x0003e40008040000 */
[----:B------:R1:W-:Y:S02]  /*0180*/  UTMACCTL.PF [UR4] ;  /* 0x00000000040079b9 */ /* 0x0003e40008040000 */
[----:B-1----:R-:W-:Y:S01]  /*0190*/  NOP ;  /* 0x0000000000007918 */ /* 0x002fe20000000000 */
.L_x_1:
[----:B------:R-:W-:Y:S05]  /*01a0*/  BSYNC B0 ;  /* 0x0000000000007941 */ /* 0x000fea0003800000 */
.L_x_0:
[----:B------:R-:W1:Y:S01]  /*01b0*/  SHFL.IDX PT, R4, R3, RZ, 0x1f ;  /* 0x00001fff03047589 */ /* 0x000e6200000e0000 */
[----:B--2---:R-:W-:Y:S01]  /*01c0*/  R2UR UR4, R2 ;  /* 0x00000000020472ca */ /* 0x004fe200000e0000 */
[----:B------:R-:W-:-:S12]  /*01d0*/  UISETP.NE.AND UP0, UPT, UR8, 0x1, UPT ;  /* 0x000000010800788c */ /* 0x000fd8000bf05270 */
[----:B------:R-:W-:Y:S02]  /*01e0*/  UIADD3 UR10, UR4, -0x1, URZ ;  /* 0xffffffff040a7890 */ /* 0x000fe4000fffe03f */
[----:B------:R-:W-:Y:S01]  /*01f0*/  MOV R2, UR4 ;  /* 0x0000000400027c02 */ /* 0x000fe20008000f00 */
[----:B------:R-:W-:Y:S02]  /*0200*/  UISETP.EQ.AND UP0, UPT, UR4, URZ, !UP0 ;  /* 0x0000003f0400728c */ /* 0x000fe4000c702270 */
[----:B------:R-:W-:Y:S02]  /*0210*/  UISETP.GE.U32.AND UP1, UPT, UR10, 0x4, UPT ;  /* 0x000000040a00788c */ /* 0x000fe4000bf26070 */
[----:B------:R-:W-:Y:S01]  /*0220*/  USEL UR15, URZ, 0x1, !UP0 ;  /* 0x000000013f0f7887 */ /* 0x000fe2000c000000 */
[----:B-1----:R-:W-:-:S03]  /*0230*/  ISETP.NE.AND P0, PT, R4, RZ, PT ;  /* 0x000000ff0400720c */ /* 0x002fc60003f05270 */
[----:B------:R-:W-:-:S10]  /*0240*/  USEL UR15, UR15, 0x2, UP1 ;  /* 0x000000020f0f7887 */ /* 0x000fd40008800000 */
[----:B------:R-:W-:Y:S05]  /*0250*/  @P0 BRA `(.L_x_2) ;  /* 0x0000000000480947 */ /* 0x000fea0003800000 */
[----:B------:R-:W1:Y:S01]  /*0260*/  S2UR UR9, SR_CgaCtaId ;  /* 0x00000000000979c3 */ /* 0x000e620000008800 */
[----:B------:R-:W-:Y:S01]  /*0270*/  UMOV UR4, 0x400 ;  /* 0x0000040000047882 */ /* 0x000fe20000000000 */
[----:B------:R-:W-:Y:S01]  /*0280*/  UMOV UR5, 0x1 ;  /* 0x0000000100057882 */ /* 0x000fe20000000000 */
[----:B------:R-:W-:Y:S01]  /*0290*/  UMOV UR6, 0x80 ;  /* 0x0000008000067882 */ /* 0x000fe20000000000 */
[----:B------:R-:W-:Y:S01]  /*02a0*/  ELECT P0, URZ, PT ;  /* 0x00000000003f782f */ /* 0x000fe20003800000 */
[----:B------:R-:W-:-:S04]  /*02b0*/  UIADD3 UR6, -UR6, 0x100000, URZ ;  /* 0x0010000006067890 */ /* 0x000fc8000fffe13f */
[----:B------:R-:W-:Y:S02]  /*02c0*/  USHF.L.U32 UR7, UR6, 0xb, URZ ;  /* 0x0000000b06077899 */ /* 0x000fe4000800063f */
[----:B------:R-:W-:Y:S02]  /*02d0*/  USHF.L.U32 UR6, UR6, 0x1, URZ ;  /* 0x0000000106067899 */ /* 0x000fe4000800063f */
[----:B-1----:R-:W-:Y:S02]  /*02e0*/  ULEA UR9, UR9, UR4, 0x18 ;  /* 0x0000000409097291 */ /* 0x002fe4000f8ec03f */
[----:B------:R-:W-:-:S04]  /*02f0*/  UIADD3 UR4, -UR5, 0x100000, URZ ;  /* 0x0010000005047890 */ /* 0x000fc8000fffe13f */
[----:B------:R-:W-:Y:S02]  /*0300*/  USHF.L.U32 UR5, UR4, 0xb, URZ ;  /* 0x0000000b04057899 */ /* 0x000fe4000800063f */
[----:B------:R-:W-:Y:S01]  /*0310*/  USHF.L.U32 UR4, UR4, 0x1, URZ ;  /* 0x0000000104047899 */ /* 0x000fe2000800063f */
[----:B------:R-:W1:Y:S11]  /*0320*/  FENCE.VIEW.ASYNC.S ;  /* 0x00000000000073c6 */ /* 0x000e760000000000 */
[----:B-1----:R1:W2:Y:S01]  /*0330*/  SYNCS.EXCH.64 URZ, [UR9+0x31050], UR4 ;  /* 0x03105004093f75b2 */ /* 0x0022a20008000100 */
[----:B------:R1:W3:Y:S01]  /*0340*/  SYNCS.EXCH.64 URZ, [UR9+0x31060], UR6 ;  /* 0x03106006093f75b2 */ /* 0x0002e20008000100 */
[----:B------:R1:W4:Y:S01]  /*0350*/  SYNCS.EXCH.64 URZ, [UR9+0x31058], UR4 ;  /* 0x03105804093f75b2 */ /* 0x0003220008000100 */
[----:B------:R1:W1:Y:S01]  /*0360*/  SYNCS.EXCH.64 URZ, [UR9+0x31068], UR6 ;  /* 0x03106806093f75b2 */ /* 0x0002620008000100 */
[----:B------:R-:W-:Y:S01]  /*0370*/  NOP ;  /* 0x0000000000007918 */ /* 0x000fe20000000000 */
.L_x_2:
[----:B------:R-:W5:Y:S01]  /*0380*/  SHFL.IDX PT, R4, R3, RZ, 0x1f ;  /* 0x00001fff03047589 */ /* 0x000f6200000e0000 */
[----:B------:R-:W-:Y:S01]  /*0390*/  NOP ;  /* 0x0000000000007918 */ /* 0x000fe20000000000 */
[----:B-----5:R-:W-:-:S13]  /*03a0*/  ISETP.NE.AND P0, PT, R4, RZ, PT ;  /* 0x000000ff0400720c */ /* 0x020fda0003f05270 */
[----:B------:R-:W-:Y:S05]  /*03b0*/  @P0 BRA `(.L_x_3) ;  /* 0x0000000000600947 */ /* 0x000fea0003800000 */
[----:B-1----:R-:W1:Y:S01]  /*03c0*/  S2UR UR5, SR_CgaCtaId ;  /* 0x00000000000579c3 */ /* 0x002e620000008800 */
[----:B------:R-:W-:Y:S01]  /*03d0*/  UMOV UR4, 0x400 ;  /* 0x0000040000047882 */ /* 0x000fe20000000000 */
[----:B------:R-:W-:Y:S01]  /*03e0*/  UMOV UR6, 0x1 ;  /* 0x0000000100067882 */ /* 0x000fe20000000000 */
[----:B------:R-:W-:Y:S01]  /*03f0*/  UMOV UR11, 0x100 ;  /* 0x00000100000b7882 */ /* 0x000fe20000000000 */
[----:B------:R-:W-:-:S04]  /*0400*/  UIADD3 UR6, -UR6, 0x100000, URZ ;  /* 0x0010000006067890 */ /* 0x000fc8000fffe13f */
[----:B------:R-:W-:Y:S02]  /*0410*/  USHF.L.U32 UR7, UR6, 0xb, URZ ;  /* 0x0000000b06077899 */ /* 0x000fe4000800063f */
[----:B------:R-:W-:Y:S01]  /*0420*/  USHF.L.U32 UR6, UR6, 0x1, URZ ;  /* 0x0000000106067899 */ /* 0x000fe2000800063f */
[----:B------:R-:W-:Y:S01]  /*0430*/  ELECT P0, URZ, PT ;  /* 0x00000000003f782f */ /* 0x000fe20003800000 */
[----:B-1----:R-:W-:Y:S02]  /*0440*/  ULEA UR9, UR5, UR4, 0x18 ;  /* 0x0000000405097291 */ /* 0x002fe4000f8ec03f */
[----:B------:R-:W-:-:S04]  /*0450*/  UIADD3 UR4, -UR11, 0x100000, URZ ;  /* 0x001000000b047890 */ /* 0x000fc8000fffe13f */
[----:B------:R-:W-:Y:S02]  /*0460*/  USHF.L.U32 UR5, UR4, 0xb, URZ ;  /* 0x0000000b04057899 */ /* 0x000fe4000800063f */
[----:B------:R-:W-:Y:S01]  /*0470*/  USHF.L.U32 UR4, UR4, 0x1, URZ ;  /* 0x0000000104047899 */ /* 0x000fe2000800063f */
[----:B------:R-:W1:Y:S03]  /*0480*/  FENCE.VIEW.ASYNC.S ;  /* 0x00000000000073c6 */ /* 0x000e660000000000 */
[----:B-1----:R1:W1:Y:S08]  /*0490*/  SYNCS.EXCH.64 URZ, [UR9+0x31000], UR6 ;  /* 0x03100006093f75b2 */ /* 0x0022700008000100 */
[----:B------:R1:W1:Y:S01]  /*04a0*/  SYNCS.EXCH.64 URZ, [UR9+0x31028], UR4 ;  /* 0x03102804093f75b2 */ /* 0x0002620008000100 */
        /* <DEDUP_REMOVED lines=8> */
[----:B------:R-:W-:Y:S01]  /*0530*/  NOP ;  /* 0x0000000000007918 */ /* 0x000fe20000000000 */
.L_x_3:
        /* <DEDUP_REMOVED lines=21> */
[----:B------:R-:W-:Y:S01]  /*0690*/  NOP ;  /* 0x0000000000007918 */ /* 0x000fe20000000000 */
.L_x_4:
[----:B------:R-:W5:Y:S01]  /*06a0*/  SHFL.IDX PT, R4, R3, RZ, 0x1f ;  /* 0x00001fff03047589 */ /* 0x000f6200000e0000 */
[----:B------:R-:W-:Y:S01]  /*06b0*/  ELECT P0, URZ, PT ;  /* 0x00000000003f782f */ /* 0x000fe20003800000 */
[----:B------:R-:W-:Y:S01]  /*06c0*/  NOP ;  /* 0x0000000000007918 */ /* 0x000fe20000000000 */
[----:B-1----:R-:W-:Y:S02]  /*06d0*/  UMOV UR4, 0x80 ;  /* 0x0000008000047882 */ /* 0x002fe40000000000 */
[C---:B-----5:R-:W-:Y:S02]  /*06e0*/  ISETP.NE.OR P0, PT, R4.reuse, RZ, !P0 ;  /* 0x000000ff0400720c */ /* 0x060fe40004705670 */
[----:B------:R-:W-:-:S11]  /*06f0*/  ISETP.NE.AND P2, PT, R4, RZ, PT ;  /* 0x000000ff0400720c */ /* 0x000fd60003f45270 */
[----:B------:R-:W-:Y:S01]  /*0700*/  VOTEU.ALL UP0, P0 ;  /* 0x00000000003f7886 */ /* 0x000fe20000000000 */
[----:B------:R-:W-:Y:S01]  /*0710*/  VOTEU.ALL UP2, P0 ;  /* 0x00000000003f7886 */ /* 0x000fe20000040000 */
[----:B------:R-:W-:Y:S01]  /*0720*/  VOTEU.ALL UP3, P0 ;  /* 0x00000000003f7886 */ /* 0x000fe20000060000 */
[----:B------:R-:W-:Y:S02]  /*0730*/  VOTEU.ALL UP4, P0 ;  /* 0x00000000003f7886 */ /* 0x000fe40000080000 */
[----:B------:R-:W1:Y:S01]  /*0740*/  @!UP0 S2UR UR7, SR_CgaCtaId ;  /* 0x00000000000789c3 */ /* 0x000e620000008800 */
[----:B------:R-:W-:Y:S01]  /*0750*/  @!UP0 UMOV UR6, 0x400 ;  /* 0x0000040000068882 */ /* 0x000fe20000000000 */
[----:B------:R-:W-:-:S04]  /*0760*/  @!UP0 UIADD3 UR4, -UR4, 0x100000, URZ ;  /* 0x0010000004048890 */ /* 0x000fc8000fffe13f */
[----:B------:R-:W-:Y:S02]  /*0770*/  @!UP0 USHF.L.U32 UR5, UR4, 0xb, URZ ;  /* 0x0000000b04058899 */ /* 0x000fe4000800063f */
[----:B------:R-:W-:Y:S02]  /*0780*/  @!UP0 USHF.L.U32 UR4, UR4, 0x1, URZ ;  /* 0x0000000104048899 */ /* 0x000fe4000800063f */
[----:B-1----:R-:W-:Y:S01]  /*0790*/  @!UP0 ULEA UR6, UR7, UR6, 0x18 ;  /* 0x0000000607068291 */ /* 0x002fe2000f8ec03f */
[----:B------:R-:W-:Y:S01]  /*07a0*/  VOTEU.ALL UP0, P0 ;  /* 0x00000000003f7886 */ /* 0x000fe20000000000 */
[----:B------:R-:W1:Y:S10]  /*07b0*/  FENCE.VIEW.ASYNC.S ;  /* 0x00000000000073c6 */ /* 0x000e740000000000 */
[----:B-1----:R1:W1:Y:S01]  /*07c0*/  @!UP0 SYNCS.EXCH.64 URZ, [UR6+0x31090], UR4 ;  /* 0x03109004063f85b2 */ /* 0x0022620008000100 */
[----:B------:R1:W1:Y:S01]  /*07d0*/  @!UP2 SYNCS.EXCH.64 URZ, [UR6+0x31098], UR4 ;  /* 0x03109804063fa5b2 */ /* 0x0002620008000100 */
[----:B------:R1:W1:Y:S01]  /*07e0*/  @!UP3 SYNCS.EXCH.64 URZ, [UR6+0x310a0], UR4 ;  /* 0x0310a004063fb5b2 */ /* 0x0002620008000100 */
[----:B------:R1:W1:Y:S01]  /*07f0*/  @!UP4 SYNCS.EXCH.64 URZ, [UR6+0x310a8], UR4 ;  /* 0x0310a804063fc5b2 */ /* 0x0002620008000100 */
[----:B------:R-:W-:Y:S01]  /*0800*/  NOP ;  /* 0x0000000000007918 */ /* 0x000fe20000000000 */
[----:B------:R-:W-:Y:S05]  /*0810*/  @P2 BRA `(.L_x_5) ;  /* 0x0000000000582947 */ /* 0x000fea0003800000 */
[----:B-1----:R-:W1:Y:S01]  /*0820*/  S2UR UR5, SR_CgaCtaId ;  /* 0x00000000000579c3 */ /* 0x002e620000008800 */
[----:B------:R-:W-:Y:S01]  /*0830*/  UMOV UR4, 0x400 ;  /* 0x0000040000047882 */ /* 0x000fe20000000000 */
[----:B------:R-:W-:Y:S01]  /*0840*/  UMOV UR6, 0x20 ;  /* 0x0000002000067882 */ /* 0x000fe20000000000 */
[----:B------:R-:W-:Y:S01]  /*0850*/  UMOV UR7, 0x80 ;  /* 0x0000008000077882 */ /* 0x000fe20000000000 */
[----:B------:R-:W-:Y:S01]  /*0860*/  ELECT P0, URZ, PT ;  /* 0x00000000003f782f */ /* 0x000fe20003800000 */
[----:B-1----:R-:W-:Y:S02]  /*0870*/  ULEA UR9, UR5, UR4, 0x18 ;  /* 0x0000000405097291 */ /* 0x002fe4000f8ec03f */
[----:B------:R-:W-:-:S04]  /*0880*/  UIADD3 UR4, -UR6, 0x100000, URZ ;  /* 0x0010000006047890 */ /* 0x000fc8000fffe13f */
[----:B------:R-:W-:Y:S02]  /*0890*/  USHF.L.U32 UR5, UR4, 0xb, URZ ;  /* 0x0000000b04057899 */ /* 0x000fe4000800063f */
[----:B------:R-:W-:Y:S02]  /*08a0*/  USHF.L.U32 UR4, UR4, 0x1, URZ ;  /* 0x0000000104047899 */ /* 0x000fe4000800063f */
        /* <DEDUP_REMOVED lines=13> */
.L_x_5:
[----:B-1----:R-:W-:Y:S01]  /*0980*/  R2UR UR4, R2 ;  /* 0x00000000020472ca */ /* 0x002fe200000e0000 */
[----:B------:R-:W-:Y:S01]  /*0990*/  NOP ;  /* 0x0000000000007918 */ /* 0x000fe20000000000 */
[----:B------:R-:W-:Y:S01]  /*09a0*/  MOV R3, UR8 ;  /* 0x0000000800037c02 */ /* 0x000fe20008000f00 */
[----:B--234-:R-:W-:Y:S03]  /*09b0*/  BAR.SYNC.DEFER_BLOCKING 0x0 ;  /* 0x0000000000007b1d */ /* 0x01cfe60000010000 */
[----:B------:R-:W-:-:S07]  /*09c0*/  ISETP.EQ.AND P2, PT, R3, 0x1, P1 ;  /* 0x000000010300780c */ /* 0x000fce0000f42270 */
[----:B------:R-:W-:-:S13]  /*09d0*/  ISETP.NE.AND P0, PT, RZ, UR4, PT ;  /* 0x00000004ff007c0c */ /* 0x000fda000bf05270 */
[----:B------:R-:W-:Y:S05]  /*09e0*/  @!P0 BRA `(.L_x_6) ;  /* 0x000000b0006c8947 */ /* 0x000fea0003800000 */
[----:B------:R-:W-:-:S06]  /*09f0*/  UISETP.GT.U32.AND UP0, UPT, UR10, 0x3, UPT ;  /* 0x000000030a00788c */ /* 0x000fcc000bf04070 */
[----:B------:R-:W-:-:S13]  /*0a00*/  PLOP3.LUT P0, PT, PT, PT, UP0, 0x80, 0x0 ;  /* 0x000000000000781c */ /* 0x000fda0003f0f008 */
[----:B------:R-:W-:Y:S05]  /*0a10*/  @P0 EXIT ;  /* 0x000000000000094d */ /* 0x000fea0003800000 */
.L_x_7:
[----:B------:R-:W-:-:S08]  /*0a20*/  NOP ;  /* 0x0000000000007918 */ /* 0x000fd00000000000 */
[----:B------:R-:W1:Y:S02]  /*0a30*/  USETMAXREG.TRY_ALLOC.CTAPOOL UP0, 0xf0 ;  /* 0x000000f0000079c8 */ /* 0x000e640008000600 */
[----:B-1----:R-:W-:-:S13]  /*0a40*/  PLOP3.LUT P0, PT, PT, PT, UP0, 0x80, 0x0 ;  /* 0x000000000000781c */ /* 0x002fda0003f0f008 */
[----:B------:R-:W-:Y:S05]  /*0a50*/  @!P0 BRA `(.L_x_7) ;  /* 0xfffffffc00f08947 */ /* 0x000fea000383ffff */
[----:B------:R-:W-:Y:S01]  /*0a60*/  R2UR UR4, R2 ;  /* 0x00000000020472ca */ /* 0x000fe200000e0000 */
[----:B------:R-:W1:Y:S01]  /*0a70*/  S2UR UR5, SR_CTAID.X ;  /* 0x00000000000579c3 */ /* 0x000e620000002500 */
[----:B------:R-:W-:-:S11]  /*0a80*/  UMOV UR11, URZ ;  /* 0x0000003f000b7c82 */ /* 0x000fd60008000000 */
[----:B------:R-:W-:-:S03]  /*0a90*/  UISETP.NE.AND UP0, UPT, UR4, 0x1, UPT ;  /* 0x000000010400788c */ /* 0x000fc6000bf05270 */
[----:B------:R-:W-:-:S03]  /*0aa0*/  UMOV UR4, URZ ;  /* 0x0000003f00047c82 */ /* 0x000fc60008000000 */
[----:B------:R-:W-:-:S13]  /*0ab0*/  PLOP3.LUT P0, PT, PT, PT, UP0, 0x80, 0x0 ;  /* 0x000000000000781c */ /* 0x000fda0003f0f008 */
[----:B-1----:R-:W-:Y:S05]  /*0ac0*/  @!P0 BRA `(.L_x_8) ;  /* 0x0000000000488947 */ /* 0x002fea0003800000 */
[----:B------:R-:W-:Y:S01]  /*0ad0*/  R2UR UR6, R2 ;  /* 0x00000000020672ca */ /* 0x000fe200000e0000 */
[----:B------:R-:W-:-:S12]  /*0ae0*/  UMOV UR11, 0x1 ;  /* 0x00000001000b7882 */ /* 0x000fd80000000000 */
[----:B------:R-:W-:-:S06]  /*0af0*/  UISETP.NE.AND UP0, UPT, UR6, 0x2, UPT ;  /* 0x000000020600788c */ /* 0x000fcc000bf05270 */
[----:B------:R-:W-:-:S13]  /*0b00*/  PLOP3.LUT P1, PT, PT, PT, UP0, 0x80, 0x0 ;  /* 0x000000000000781c */ /* 0x000fda0003f2f008 */
[----:B------:R-:W-:Y:S05]  /*0b10*/  @!P1 BRA `(.L_x_8) ;  /* 0x0000000000349947 */ /* 0x000fea0003800000 */
[----:B------:R-:W-:-:S13]  /*0b20*/  R2UR UR4, R2 ;  /* 0x00000000020472ca */ /* 0x000fda00000e0000 */
[----:B------:R-:W-:-:S06]  /*0b30*/  UISETP.NE.AND UP0, UPT, UR4, 0x3, UPT ;  /* 0x000000030400788c */ /* 0x000fcc000bf05270 */
[----:B------:R-:W-:-:S13]  /*0b40*/  PLOP3.LUT P1, PT, PT, PT, UP0, 0x80, 0x0 ;  /* 0x000000000000781c */ /* 0x000fda0003f2f008 */
[----:B------:R-:W-:Y:S05]  /*0b50*/  @!P1 BRA `(.L_x_9) ;  /* 0x00000000001c9947 */ /* 0x000fea0003800000 */
[----:B------:R-:W-:-:S13]  /*0b60*/  R2UR UR4, R2 ;  /* 0x00000000020472ca */ /* 0x000fda00000e0000 */
[----:B------:R-:W-:-:S11]  /*0b70*/  UISETP.NE.AND UP0, UPT, UR4, 0x4, UPT ;  /* 0x000000040400788c */ /* 0x000fd6000bf05270 */
[----:B------:R-:W-:Y:S01]  /*0b80*/  @!UP0 UMOV UR4, 0x1 ;  /* 0x0000000100048882 */ /* 0x000fe20000000000 */
[----:B------:R-:W-:Y:S01]  /*0b90*/  @!UP0 UMOV UR11, 0x1 ;  /* 0x00000001000b8882 */ /* 0x000fe20000000000 */
[----:B------:R-:W-:Y:S01]  /*0ba0*/  @UP0 UMOV UR4, URZ ;  /* 0x0000003f00040c82 */ /* 0x000fe20008000000 */
[----:B------:R-:W-:Y:S01]  /*0bb0*/  @UP0 UMOV UR11, URZ ;  /* 0x0000003f000b0c82 */ /* 0x000fe20008000000 */
[----:B------:R-:W-:Y:S05]  /*0bc0*/  BRA `(.L_x_8) ;  /* 0x0000000000087947 */ /* 0x000fea0003800000 */
.L_x_9:
[----:B------:R-:W-:Y:S01]  /*0bd0*/  UMOV UR4, 0x1 ;  /* 0x0000000100047882 */ /* 0x000fe20000000000 */
[----:B------:R-:W-:-:S05]  /*0be0*/  UMOV UR11, URZ ;  /* 0x0000003f000b7c82 */ /* 0x000fca0008000000 */
.L_x_8:
[----:B------:R-:W-:Y:S05]  /*0bf0*/  @!P0 BRA `(.L_x_10) ;  /* 0x0000000000588947 */ /* 0x000fea0003800000 */
[----:B------:R-:W-:-:S13]  /*0c00*/  R2UR UR6, R2 ;  /* 0x00000000020672ca */ /* 0x000fda00000e0000 */
[----:B------:R-:W-:-:S06]  /*0c10*/  UISETP.NE.AND UP0, UPT, UR6, 0x2, UPT ;  /* 0x000000020600788c */ /* 0x000fcc000bf05270 */
[----:B------:R-:W-:-:S13]  /*0c20*/  PLOP3.LUT P0, PT, PT, PT, UP0, 0x80, 0x0 ;  /* 0x000000000000781c */ /* 0x000fda0003f0f008 */
[----:B------:R-:W-:Y:S05]  /*0c30*/  @!P0 BRA `(.L_x_11) ;  /* 0x00000000003c8947 */ /* 0x000fea0003800000 */
[----:B------:R-:W-:-:S13]  /*0c40*/  R2UR UR6, R2 ;  /* 0x00000000020672ca */ /* 0x000fda00000e0000 */
[----:B------:R-:W-:-:S06]  /*0c50*/  UISETP.NE.AND UP0, UPT, UR6, 0x3, UPT ;  /* 0x000000030600788c */ /* 0x000fcc000bf05270 */
[----:B------:R-:W-:-:S13]  /*0c60*/  PLOP3.LUT P0, PT, PT, PT, UP0, 0x80, 0x0 ;  /* 0x000000000000781c */ /* 0x000fda0003f0f008 */
[----:B------:R-:W-:Y:S05]  /*0c70*/  @!P0 BRA `(.L_x_12) ;  /* 0x0000000000208947 */ /* 0x000fea0003800000 */
[----:B------:R-:W-:Y:S02]  /*0c80*/  R2UR UR6, R2 ;  /* 0x00000000020672ca */ /* 0x000fe400000e0000 */
[----:B------:R-:W-:-:S11]  /*0c90*/  MOV R17, UR5 ;  /* 0x0000000500117c02 */ /* 0x000fd60008000f00 */
[----:B------:R-:W-:-:S06]  /*0ca0*/  UISETP.NE.AND UP0, UPT, UR6, 0x4, UPT ;  /* 0x000000040600788c */ /* 0x000fcc000bf05270 */
[----:B------:R-:W-:-:S13]  /*0cb0*/  PLOP3.LUT P0, PT, PT, PT, UP0, 0x80, 0x0 ;  /* 0x000000000000781c */ /* 0x000fda0003f0f008 */
[----:B------:R-:W-:Y:S05]  /*0cc0*/  @P0 BRA `(.L_x_13) ;  /* 0x00000000002c0947 */ /* 0x000fea0003800000 */
[----:B------:R-:W-:-:S06]  /*0cd0*/  ULEA UR6, UR5, 0x3, 0x1 ;  /* 0x0000000305067891 */ /* 0x000fcc000f8e083f */
[----:B------:R-:W-:Y:S01]  /*0ce0*/  MOV R17, UR6 ;  /* 0x0000000600117c02 */ /* 0x000fe20008000f00 */
[----:B------:R-:W-:Y:S06]  /*0cf0*/  BRA `(.L_x_13) ;  /* 0x0000000000207947 */ /* 0x000fec0003800000 */
.L_x_12:
[----:B------:R-:W-:-:S06]  /*0d00*/  ULEA UR6, UR5, 0x2, 0x1 ;  /* 0x0000000205067891 */ /* 0x000fcc000f8e083f */
[----:B------:R-:W-:Y:S01]  /*0d10*/  MOV R17, UR6 ;  /* 0x0000000600117c02 */ /* 0x000fe20008000f00 */
[----:B------:R-:W-:Y:S06]  /*0d20*/  BRA `(.L_x_13) ;  /* 0x0000000000147947 */ /* 0x000fec0003800000 */
.L_x_11:
[----:B------:R-:W-:-:S06]  /*0d30*/  ULEA UR6, UR5, 0x1, 0x1 ;  /* 0x0000000105067891 */ /* 0x000fcc000f8e083f */
[----:B------:R-:W-:Y:S01]  /*0d40*/  MOV R17, UR6 ;  /* 0x0000000600117c02 */ /* 0x000fe20008000f00 */
[----:B------:R-:W-:Y:S06]  /*0d50*/  BRA `(.L_x_13) ;  /* 0x0000000000087947 */ /* 0x000fec0003800000 */
.L_x_10:
[----:B------:R-:W-:-:S06]  /*0d60*/  USHF.L.U32 UR6, UR5, 0x1, URZ ;  /* 0x0000000105067899 */ /* 0x000fcc000800063f */
[----:B------:R-:W-:-:S07]  /*0d70*/  MOV R17, UR6 ;  /* 0x0000000600117c02 */ /* 0x000fce0008000f00 */
.L_x_13:
[----:B------:R-:W1:Y:S01]  /*0d80*/  LDC R3, c[0x0][0x28c] ;  /* 0x0000a300ff037b82 */ /* 0x000e620000000800 */
[----:B------:R-:W-:Y:S02]  /*0d90*/  ULOP3.LUT UR6, UR15, 0x1, URZ, 0xfc, !UPT ;  /* 0x000000010f067892 */ /* 0x000fe4000f8efc3f */
[----:B------:R-:W-:Y:S02]  /*0da0*/  ULEA UR5, UR5, 0xbf, 0x7 ;  /* 0x000000bf05057891 */ /* 0x000fe4000f8e383f */
[----:B------:R-:W-:Y:S02]  /*0db0*/  UISETP.NE.AND UP0, UPT, UR6, 0x3, UPT ;  /* 0x000000030600788c */ /* 0x000fe4000bf05270 */
[----:B------:R-:W-:-:S04]  /*0dc0*/  USHF.R.U32.HI UR5, URZ, 0x6, UR5 ;  /* 0x000000063f057899 */ /* 0x000fc80008011605 */
[----:B------:R-:W-:Y:S02]  /*0dd0*/  PLOP3.LUT P0, PT, PT, PT, UP0, 0x80, 0x0 ;  /* 0x000000000000781c */ /* 0x000fe40003f0f008 */
[----:B-1----:R-:W-:-:S04]  /*0de0*/  IADD3 R3, R3, 0x3f, RZ ;  /* 0x0000003f03037810 */ /* 0x002fc80007ffe0ff */
[----:B------:R-:W-:-:S04]  /*0df0*/  SHF.R.S32.HI R4, RZ, 0x1f, R3 ;  /* 0x0000001fff047819 */ /* 0x000fc80000011403 */
[----:B------:R-:W-:-:S04]  /*0e00*/  LEA.HI R4, R4, R3, RZ, 0x6 ;  /* 0x0000000304047211 */ /* 0x000fc800078f30ff */
[----:B------:R-:W-:-:S04]  /*0e10*/  SHF.R.S32.HI R4, RZ, 0x6, R4 ;  /* 0x00000006ff047819 */ /* 0x000fc80000011404 */
[----:B------:R-:W-:Y:S01]  /*0e20*/  VIMNMX R14, R4, UR5, PT ;  /* 0x00000005040e7c48 */ /* 0x000fe2000bfe0100 */
[----:B------:R-:W-:Y:S06]  /*0e30*/  @!P0 BRA `(.L_x_14) ;  /* 0x0000000000048947 */ /* 0x000fec0003800000 */
[----:B------:R-:W-:Y:S01]  /*0e40*/  BPT.TRAP 0x1 ;  /* 0x000000040000795c */ /* 0x000fe20000300000 */
.L_x_14:
[----:B------:R-:W1:Y:S01]  /*0e50*/  S2UR UR6, SR_CgaCtaId ;  /* 0x00000000000679c3 */ /* 0x000e620000008800 */
[----:B------:R-:W-:Y:S01]  /*0e60*/  UMOV UR5, 0x400 ;  /* 0x0000040000057882 */ /* 0x000fe20000000000 */
[----:B------:R-:W-:Y:S02]  /*0e70*/  MOV R7, UR4 ;  /* 0x0000000400077c02 */ /* 0x000fe40008000f00 */
[----:B------:R-:W-:Y:S02]  /*0e80*/  SHF.R.S32.HI R3, RZ, 0x1f, R0 ;  /* 0x0000001fff037819 */ /* 0x000fe40000011400 */
[----:B------:R-:W-:Y:S02]  /*0e90*/  SHF.L.U32 R7, R7, 0x1f, RZ ;  /* 0x0000001f07077819 */ /* 0x000fe400000006ff */
[----:B------:R-:W-:Y:S02]  /*0ea0*/  LEA.HI R3, R3, R0, RZ, 0x7 ;  /* 0x0000000003037211 */ /* 0x000fe400078f38ff */
[----:B------:R-:W-:-:S02]  /*0eb0*/  R2UR UR7, R17 ;  /* 0x00000000110772ca */ /* 0x000fc400000e0000 */
[----:B------:R-:W-:-:S04]  /*0ec0*/  LOP3.LUT R3, R3, 0xffffff80, RZ, 0xc0, !PT ;  /* 0xffffff8003037812 */ /* 0x000fc800078ec0ff */
[----:B------:R-:W-:-:S04]  /*0ed0*/  IADD3 R3, -R3, R0, RZ ;  /* 0x0000000003037210 */ /* 0x000fc80007ffe1ff */
[----:B------:R-:W-:Y:S01]  /*0ee0*/  SHF.R.S32.HI R0, RZ, 0x1f, R3 ;  /* 0x0000001fff007819 */ /* 0x000fe20000011403 */
[----:B-1----:R-:W-:-:S03]  /*0ef0*/  ULEA UR8, UR6, UR5, 0x18 ;  /* 0x0000000506087291 */ /* 0x002fc6000f8ec03f */
[CC--:B------:R-:W-:Y:S02]  /*0f00*/  LEA.HI R4, R0.reuse, R3.reuse, RZ, 0x2 ;  /* 0x0000000300047211 */ /* 0x0c0fe400078f10ff */
[----:B------:R-:W-:Y:S01]  /*0f10*/  LEA.HI R0, R0, R3, RZ, 0x5 ;  /* 0x0000000300007211 */ /* 0x000fe200078f28ff */
[----:B------:R-:W-:Y:S01]  /*0f20*/  ULEA UR5, UR11, UR8, 0x3 ;  /* 0x000000080b057291 */ /* 0x000fe2000f8e183f */
[--C-:B------:R-:W-:Y:S02]  /*0f30*/  SHF.R.S32.HI R5, RZ, 0x2, R4.reuse ;  /* 0x00000002ff057819 */ /* 0x100fe40000011404 */
[----:B------:R-:W-:Y:S02]  /*0f40*/  SHF.R.S32.HI R6, RZ, 0x1f, R4 ;  /* 0x0000001fff067819 */ /* 0x000fe40000011404 */
[----:B------:R-:W-:Y:S02]  /*0f50*/  LOP3.LUT R4, R4, 0x7ffffffc, RZ, 0xc0, !PT ;  /* 0x7ffffffc04047812 */ /* 0x000fe400078ec0ff */
[----:B------:R-:W-:-:S02]  /*0f60*/  LEA.HI R6, R6, R5, RZ, 0x3 ;  /* 0x0000000506067211 */ /* 0x000fc400078f18ff */
[----:B------:R-:W1:Y:S01]  /*0f70*/  SYNCS.PHASECHK.TRANS64.TRYWAIT P1, [UR5+0x31050], R7 ;  /* 0x03105007ff0075a7 */ /* 0x000e620008020145 */
[----:B------:R-:W-:Y:S02]  /*0f80*/  IADD3 R4, R3, -R4, RZ ;  /* 0x8000000403047210 */ /* 0x000fe40007ffe0ff */
[----:B------:R-:W-:Y:S02]  /*0f90*/  LOP3.LUT R6, R6, 0xfffffff8, RZ, 0xc0, !PT ;  /* 0xfffffff806067812 */ /* 0x000fe400078ec0ff */
[----:B------:R-:W-:Y:S02]  /*0fa0*/  MOV R16, UR8 ;  /* 0x0000000800107c02 */ /* 0x000fe40008000f00 */
[----:B------:R-:W-:Y:S02]  /*0fb0*/  IADD3 R6, R5, -R6, RZ ;  /* 0x8000000605067210 */ /* 0x000fe40007ffe0ff */
[----:B------:R-:W-:-:S04]  /*0fc0*/  SHF.R.S32.HI R5, RZ, 0x5, R0 ;  /* 0x00000005ff057819 */ /* 0x000fc80000011400 */
[----:B------:R-:W-:Y:S02]  /*0fd0*/  LEA R3, R5, R6, 0x4 ;  /* 0x0000000605037211 */ /* 0x000fe400078e20ff */
[----:B------:R-:W-:Y:S01]  /*0fe0*/  MOV R6, UR7 ;  /* 0x0000000700067c02 */ /* 0x000fe20008000f00 */
[----:B-1----:R-:W-:Y:S06]  /*0ff0*/  @!P1 BRA `(.L_x_15) ;  /* 0x000000c800809947 */ /* 0x002fec0003800000 */
.L_x_111:
[----:B------:R-:W-:Y:S02]  /*1000*/  SHF.L.U32 R10, R4, 0x1, RZ ;  /* 0x00000001040a7819 */ /* 0x000fe400000006ff */
[----:B------:R-:W-:Y:S01]  /*1010*/  LEA R3, R6, R3, 0x6 ;  /* 0x0000000306037211 */ /* 0x000fe200078e30ff */
[----:B------:R-:W-:Y:S06]  /*1020*/  @!P0 BRA `(.L_x_16) ;  /* 0x0000000000048947 */ /* 0x000fec0003800000 */
[----:B------:R-:W-:Y:S01]  /*1030*/  BPT.TRAP 0x1 ;  /* 0x000000040000795c */ /* 0x000fe20000300000 */
.L_x_16:
[----:B------:R-:W-:Y:S02]  /*1040*/  R2UR UR4, R16 ;  /* 0x00000000100472ca */ /* 0x000fe400000e0000 */
[----:B------:R-:W-:Y:S02]  /*1050*/  SHF.L.U32 R15, RZ, 0x1f, RZ ;  /* 0x0000001fff0f7819 */ /* 0x000fe400000006ff */
[----:B------:R-:W-:-:S09]  /*1060*/  ISETP.NE.AND P2, PT, RZ, UR10, PT ;  /* 0x0000000aff007c0c */ /* 0x000fd2000bf45270 */
[----:B------:R-:W2:Y:S01]  /*1070*/  SYNCS.PHASECHK.TRANS64.TRYWAIT P1, [UR4+0x31000], R15 ;  /* 0x0310000fff0075a7 */ /* 0x000ea20008020144 */
[----:B------:R-:W-:Y:S01]  /*1080*/  UIADD3 UR14, UR4, 0x31090, URZ ;  /* 0x00031090040e7890 */ /* 0x000fe2000fffe03f */
[----:B--2---:R-:W-:Y:S11]  /*1090*/  @!P1 BRA `(.L_x_17) ;  /* 0x000000c800709947 */ /* 0x004ff60003800000 */
.L_x_112:
[----:B------:R-:W-:Y:S02]  /*10a0*/  R2UR UR4, R2 ;  /* 0x00000000020472ca */ /* 0x000fe400000e0000 */
[----:B-1----:R-:W-:-:S04]  /*10b0*/  SEL R0, RZ, 0x1, P2 ;  /* 0x00000001ff007807 */ /* 0x002fc80001000000 */
[----:B------:R-:W-:-:S07]  /*10c0*/  SHF.L.U32 R0, R0, 0x1f, RZ ;  /* 0x0000001f00007819 */ /* 0x000fce00000006ff */
[----:B------:R-:W-:-:S06]  /*10d0*/  ULEA UR4, UR4, UR14, 0x3 ;  /* 0x0000000e04047291 */ /* 0x000fcc000f8e183f */
[----:B------:R-:W-:-:S03]  /*10e0*/  MOV R11, UR4 ;  /* 0x00000004000b7c02 */ /* 0x000fc60008000f00 */
[----:B------:R-:W1:Y:S02]  /*10f0*/  SYNCS.PHASECHK.TRANS64.TRYWAIT P1, [UR4+-0x8], R0 ;  /* 0xfffff800ff0075a7 */ /* 0x000e640008020144 */
[----:B-1----:R-:W-:Y:S05]  /*1100*/  @!P1 BRA `(.L_x_18) ;  /* 0x000000c800709947 */ /* 0x002fea0003800000 */
.L_x_113:
[----:B------:R-:W-:Y:S01]  /*1110*/  R2UR UR5, R16 ;  /* 0x00000000100572ca */ /* 0x000fe200000e0000 */
[----:B------:R-:W-:Y:S01]  /*1120*/  WARPGROUP.ARRIVE ;  /* 0x00000000000079c5 */ /* 0x000fe20000000000 */
[----:B------:R-:W-:Y:S01]  /*1130*/  UMOV UR57, 0x80000020 ;  /* 0x8000002000397882 */ /* 0x000fe20000000000 */
        /* <DEDUP_REMOVED lines=10> */
[----:B------:R-:W-:Y:S01]  /*11e0*/  USHF.R.U32.HI UR4, URZ, 0x4, UR5 ;  /* 0x000000043f047899 */ /* 0x000fe20008011605 */
[C---:B-1----:R-:W-:Y:S01]  /*11f0*/  IADD3 R0, R3.reuse, 0x8, RZ ;  /* 0x0000000803007810 */ /* 0x042fe20007ffe0ff */
[----:B------:R-:W-:Y:S01]  /*1200*/  UIADD3 UR5, UR5, 0xe000, URZ ;  /* 0x0000e00005057890 */ /* 0x000fe2000fffe03f */
[CC--:B------:R-:W-:Y:S01]  /*1210*/  ISETP.GE.AND P3, PT, R3.reuse, R10.reuse, PT ;  /* 0x0000000a0300720c */ /* 0x0c0fe20003f66270 */
[----:B------:R-:W-:Y:S01]  /*1220*/  ULOP3.LUT UR4, UR4, 0x3fff, URZ, 0xc0, !UPT ;  /* 0x00003fff04047892 */ /* 0x000fe2000f8ec03f */
[CC--:B------:R-:W-:Y:S01]  /*1230*/  ISETP.GE.AND P5, PT, R0.reuse, R10.reuse, PT ;  /* 0x0000000a0000720c */ /* 0x0c0fe20003fa6270 */
[----:B------:R-:W-:Y:S01]  /*1240*/  USHF.R.U32.HI UR5, URZ, 0x4, UR5 ;  /* 0x000000043f057899 */ /* 0x000fe20008011605 */
[----:B------:R-:W-:Y:S01]  /*1250*/  ISETP.GT.AND P1, PT, R0, R10, PT ;  /* 0x0000000a0000720c */ /* 0x000fe20003f24270 */
[----:B------:R-:W-:Y:S01]  /*1260*/  ULOP3.LUT UR4, UR4, 0x10000, URZ, 0xfc, !UPT ;  /* 0x0001000004047892 */ /* 0x000fe2000f8efc3f */
[C---:B------:R-:W-:Y:S01]  /*1270*/  IADD3 R18, R10.reuse, 0x10, RZ ;  /* 0x000000100a127810 */ /* 0x040fe20007ffe0ff */
[----:B------:R-:W-:Y:S01]  /*1280*/  ULOP3.LUT UR6, UR5, 0x3fff, URZ, 0xc0, !UPT ;  /* 0x00003fff05067892 */ /* 0x000fe2000f8ec03f */
[C---:B------:R-:W-:Y:S01]  /*1290*/  IADD3 R4, R10.reuse, 0x8, RZ ;  /* 0x000000080a047810 */ /* 0x040fe20007ffe0ff */
[----:B------:R-:W-:Y:S01]  /*12a0*/  UIMAD UR11, UR11, 0x700, UR4 ;  /* 0x000007000b0b78a4 */ /* 0x000fe2000f8e0204 */
[C---:B------:R-:W-:Y:S01]  /*12b0*/  IADD3 R6, R10.reuse, 0x9, RZ ;  /* 0x000000090a067810 */ /* 0x040fe20007ffe0ff */
[----:B------:R-:W-:Y:S01]  /*12c0*/  ULOP3.LUT UR22, UR6, 0x10000, URZ, 0xfc, !UPT ;  /* 0x0001000006167892 */ /* 0x000fe2000f8efc3f */
[C---:B------:R-:W-:Y:S01]  /*12d0*/  ISETP.GE.AND P6, PT, R3.reuse, R18, PT ;  /* 0x000000120300720c */ /* 0x040fe20003fc6270 */
[----:B------:R-:W-:Y:S01]  /*12e0*/  UIADD3 UR8, UR11, 0x2, URZ ;  /* 0x000000020b087890 */ /* 0x000fe2000fffe03f */
[----:B------:R-:W-:Y:S01]  /*12f0*/  MOV R13, UR6 ;  /* 0x00000006000d7c02 */ /* 0x000fe20008000f00 */
[----:B------:R-:W-:Y:S01]  /*1300*/  UIADD3 UR6, UR22, 0x2, URZ ;  /* 0x0000000216067890 */ /* 0x000fe2000fffe03f */
[C---:B------:R-:W-:Y:S01]  /*1310*/  ISETP.GE.AND P2, PT, R3.reuse, R4, PT ;  /* 0x000000040300720c */ /* 0x040fe20003f46270 */
[----:B------:R-:W-:Y:S01]  /*1320*/  UMOV UR56, UR11 ;  /* 0x0000000b00387c82 */ /* 0x000fe20008000000 */
[----:B------:R-:W-:Y:S01]  /*1330*/  UMOV UR58, UR22 ;  /* 0x00000016003a7c82 */ /* 0x000fe20008000000 */
[----:B------:R-:W-:Y:S01]  /*1340*/  UMOV UR5, UR9 ;  /* 0x0000000900057c82 */ /* 0x000fe20008000000 */
[----:B------:R-:W-:Y:S01]  /*1350*/  HGMMA.64x64x16.F32 R24, gdesc[UR56], RZ, !UPT, gsb0 ;  /* 0x00e00000381879f0 */ /* 0x000fe2000c0008ff */
[----:B------:R-:W-:Y:S01]  /*1360*/  UMOV UR4, UR8 ;  /* 0x0000000800047c82 */ /* 0x000fe20008000000 */
[----:B------:R-:W-:Y:S01]  /*1370*/  UIADD3 UR12, UR11, 0x100, URZ ;  /* 0x000001000b0c7890 */ /* 0x000fe2000fffe03f */
[----:B------:R-:W-:Y:S01]  /*1380*/  ISETP.GE.AND P4, PT, R3, R6, PT ;  /* 0x000000060300720c */ /* 0x000fe20003f86270 */
[----:B------:R-:W-:Y:S01]  /*1390*/  UIADD3 UR16, UR11, 0x102, URZ ;  /* 0x000001020b107890 */ /* 0x000fe2000fffe03f */
[C---:B------:R-:W-:Y:S01]  /*13a0*/  IADD3 R6, R10.reuse, 0x19, RZ ;  /* 0x000000190a067810 */ /* 0x040fe20007ffe0ff */
[----:B------:R-:W-:Y:S01]  /*13b0*/  UIADD3 UR18, UR22, 0x102, URZ ;  /* 0x0000010216127890 */ /* 0x000fe2000fffe03f */
[----:B------:R-:W-:Y:S01]  /*13c0*/  IADD3 R4, R10, 0x11, RZ ;  /* 0x000000110a047810 */ /* 0x000fe20007ffe0ff */
[----:B------:R-:W-:Y:S01]  /*13d0*/  UIADD3 UR20, UR11, 0x200, URZ ;  /* 0x000002000b147890 */ /* 0x000fe2000fffe03f */
[----:B------:R-:W-:Y:S01]  /*13e0*/  MOV R12, UR22 ;  /* 0x00000016000c7c02 */ /* 0x000fe20008000f00 */
[----:B------:R-:W-:-:S02]  /*13f0*/  UIADD3 UR24, UR11, 0x202, URZ ;  /* 0x000002020b187890 */ /* 0x000fc4000fffe03f */
[----:B------:R-:W-:Y:S02]  /*1400*/  UIADD3 UR28, UR11, 0x300, URZ ;  /* 0x000003000b1c7890 */ /* 0x000fe4000fffe03f */
[----:B------:R-:W-:Y:S02]  /*1410*/  UIADD3 UR32, UR11, 0x302, URZ ;  /* 0x000003020b207890 */ /* 0x000fe4000fffe03f */
[----:B------:R-:W-:Y:S01]  /*1420*/  UIADD3 UR36, UR11, 0x400, URZ ;  /* 0x000004000b247890 */ /* 0x000fe2000fffe03f */
[----:B------:R-:W-:Y:S01]  /*1430*/  UMOV UR37, 0x80000020 ;  /* 0x8000002000257882 */ /* 0x000fe20000000000 */
        /* <DEDUP_REMOVED lines=8> */
[----:B------:R-:W-:-:S04]  /*14c0*/  USHF.L.U32 UR10, UR10, 0x3, URZ ;  /* 0x000000030a0a7899 */ /* 0x000fc8000800063f */
[----:B------:R-:W-:Y:S01]  /*14d0*/  ULOP3.LUT UR10, UR10, 0x8, URZ, 0xc, !UPT ;  /* 0x000000080a0a7892 */ /* 0x000fe2000f8e0c3f */
[----:B------:R-:W-:Y:S02]  /*14e0*/  WARPGROUP.DEPBAR.LE gsb0, 0x0 ;  /* 0x00008000000079c5 */ /* 0x000fe40000010000 */
[----:B------:R-:W-:-:S06]  /*14f0*/  WARPGROUP.ARRIVE ;  /* 0x00000000000079c5 */ /* 0x000fcc0000000000 */
[----:B------:R-:W-:Y:S01]  /*1500*/  HGMMA.64x64x16.F32 R24, gdesc[UR4], R24, gsb0 ;  /* 0x00e00000041879f0 */ /* 0x000fe20008000818 */
[----:B------:R-:W-:Y:S01]  /*1510*/  UIADD3 UR6, UR22, 0x100, URZ ;  /* 0x0000010016067890 */ /* 0x000fe2000fffe03f */
[----:B------:R-:W-:Y:S01]  /*1520*/  UMOV UR4, UR12 ;  /* 0x0000000c00047c82 */ /* 0x000fe20008000000 */
[----:B------:R-:W-:Y:S01]  /*1530*/  UMOV UR5, UR13 ;  /* 0x0000000d00057c82 */ /* 0x000fe20008000000 */
[----:B------:R-:W-:Y:S01]  /*1540*/  UMOV UR7, 0x80000020 ;  /* 0x8000002000077882 */ /* 0x000fe20000000000 */
        /* <DEDUP_REMOVED lines=9> */
[----:B------:R-:W-:Y:S03]  /*15e0*/  HGMMA.64x64x16.F32 R24, gdesc[UR16], R24, gsb0 ;  /* 0x00e00000101879f0 */ /* 0x000fe60008000818 */
        /* <DEDUP_REMOVED lines=59> */
[----:B------:R-:W-:Y:S02]  /*19a0*/  UIADD3 UR4, UR11, 0x602, URZ ;  /* 0x000006020b047890 */ /* 0x000fe4000fffe03f */
[----:B------:R-:W-:Y:S01]  /*19b0*/  UIADD3 UR6, UR22, 0x602, URZ ;  /* 0x0000060216067890 */ /* 0x000fe2000fffe03f */
[----:B------:R-:W-:Y:S01]  /*19c0*/  UMOV UR5, 0x80000020 ;  /* 0x8000002000057882 */ /* 0x000fe20000000000 */
[----:B------:R-:W-:Y:S02]  /*19d0*/  UMOV UR7, 0x80000020 ;  /* 0x8000002000077882 */ /* 0x000fe40000000000 */
[----:B------:R-:W-:Y:S02]  /*19e0*/  MOV R8, UR4 ;  /* 0x0000000400087c02 */ /* 0x000fe40008000f00 */
[----:B------:R-:W-:Y:S01]  /*19f0*/  MOV R9, UR5 ;  /* 0x0000000500097c02 */ /* 0x000fe20008000f00 */
[----:B------:R-:W-:-:S02]  /*1a00*/  WARPGROUP.DEPBAR.LE gsb0, 0x0 ;  /* 0x00008000000079c5 */ /* 0x000fc40000010000 */
[----:B------:R-:W-:-:S06]  /*1a10*/  WARPGROUP.ARRIVE ;  /* 0x00000000000079c5 */ /* 0x000fcc0000000000 */
[----:B------:R-:W-:Y:S01]  /*1a20*/  HGMMA.64x64x16.F32 R24, gdesc[UR4], R24, gsb0 ;  /* 0x00e00000041879f0 */ /* 0x000fe20008000818 */
[----:B------:R-:W-:Y:S01]  /*1a30*/  ULDC UR4, c[0x0][0x604] ;  /* 0x0001810000047ab9 */ /* 0x000fe20000000800 */
[----:B------:R-:W-:Y:S01]  /*1a40*/  ULDC UR5, c[0x0][0x604] ;  /* 0x0001810000057ab9 */ /* 0x000fe20000000800 */
[----:B------:R-:W-:Y:S02]  /*1a50*/  WARPGROUP.DEPBAR.LE gsb0, 0x0 ;  /* 0x00008000000079c5 */ /* 0x000fe40000010000 */
[----:B------:R-:W-:Y:S02]  /*1a60*/  FSEL R26, R26, -INF , P5 ;  /* 0xff8000001a1a7808 */ /* 0x000fe40002800000 */
[----:B------:R-:W-:Y:S02]  /*1a70*/  FSEL R27, R27, -INF , P1 ;  /* 0xff8000001b1b7808 */ /* 0x000fe40000800000 */
[----:B------:R-:W-:Y:S02]  /*1a80*/  FSEL R30, R30, -INF , P3 ;  /* 0xff8000001e1e7808 */ /* 0x000fe40001800000 */
[----:B------:R-:W-:-:S02]  /*1a90*/  ISETP.GT.AND P1, PT, R3, R10, PT ;  /* 0x0000000a0300720c */ /* 0x000fc40003f24270 */
[----:B------:R-:W-:Y:S02]  /*1aa0*/  FMNMX R5, R26, R27, !PT ;  /* 0x0000001b1a057209 */ /* 0x000fe40007800000 */
[----:B------:R-:W-:Y:S02]  /*1ab0*/  FSEL R31, R31, -INF , P1 ;  /* 0xff8000001f1f7808 */ /* 0x000fe40000800000 */
[----:B------:R-:W-:Y:S02]  /*1ac0*/  FMNMX R18, R30, R5, !PT ;  /* 0x000000051e127209 */ /* 0x000fe40007800000 */
[----:B------:R-:W-:Y:S02]  /*1ad0*/  FSEL R34, R34, -INF , P2 ;  /* 0xff80000022227808 */ /* 0x000fe40001000000 */
[----:B------:R-:W-:Y:S02]  /*1ae0*/  FMNMX R5, R31, R18, !PT ;  /* 0x000000121f057209 */ /* 0x000fe40007800000 */
[----:B------:R-:W-:-:S02]  /*1af0*/  FSEL R25, R25, -INF , P1 ;  /* 0xff80000019197808 */ /* 0x000fc40000800000 */
[----:B------:R-:W-:Y:S02]  /*1b00*/  ISETP.GE.AND P1, PT, R3, R6, PT ;  /* 0x000000060300720c */ /* 0x000fe40003f26270 */
[----:B------:R-:W-:Y:S02]  /*1b10*/  FSEL R35, R35, -INF , P4 ;  /* 0xff80000023237808 */ /* 0x000fe40002000000 */
[----:B------:R-:W-:Y:S02]  /*1b20*/  FMNMX R6, R34, R5, !PT ;  /* 0x0000000522067209 */ /* 0x000fe40007800000 */
[----:B------:R-:W-:Y:S02]  /*1b30*/  ISETP.GE.AND P5, PT, R3, R4, PT ;  /* 0x000000040300720c */ /* 0x000fe40003fa6270 */
[----:B------:R-:W-:Y:S02]  /*1b40*/  IADD3 R4, R10, 0x18, RZ ;  /* 0x000000180a047810 */ /* 0x000fe40007ffe0ff */
[----:B------:R-:W-:-:S02]  /*1b50*/  FSEL R38, R38, -INF , P6 ;  /* 0xff80000026267808 */ /* 0x000fc40003000000 */
[----:B------:R-:W-:Y:S02]  /*1b60*/  FMNMX R5, R35, R6, !PT ;  /* 0x0000000623057209 */ /* 0x000fe40007800000 */
[----:B------:R-:W-:Y:S02]  /*1b70*/  FSEL R24, R24, -INF , P3 ;  /* 0xff80000018187808 */ /* 0x000fe40001800000 */
[----:B------:R-:W-:Y:S02]  /*1b80*/  ISETP.GE.AND P3, PT, R3, R4, PT ;  /* 0x000000040300720c */ /* 0x000fe40003f66270 */
[----:B------:R-:W-:Y:S02]  /*1b90*/  IADD3 R4, R10, 0x20, RZ ;  /* 0x000000200a047810 */ /* 0x000fe40007ffe0ff */
[----:B------:R-:W-:Y:S02]  /*1ba0*/  FSEL R39, R39, -INF , P5 ;  /* 0xff80000027277808 */ /* 0x000fe40002800000 */
[----:B------:R-:W-:-:S02]  /*1bb0*/  FMNMX R6, R38, R5, !PT ;  /* 0x0000000526067209 */ /* 0x000fc40007800000 */
[----:B------:R-:W-:Y:S02]  /*1bc0*/  FSEL R28, R28, -INF , P2 ;  /* 0xff8000001c1c7808 */ /* 0x000fe40001000000 */
[----:B------:R-:W-:Y:S02]  /*1bd0*/  ISETP.GE.AND P2, PT, R3, R4, PT ;  /* 0x000000040300720c */ /* 0x000fe40003f46270 */
[----:B------:R-:W-:Y:S02]  /*1be0*/  IADD3 R4, R10, 0x21, RZ ;  /* 0x000000210a047810 */ /* 0x000fe40007ffe0ff */
[----:B------:R-:W-:Y:S02]  /*1bf0*/  FSEL R42, R42, -INF , P3 ;  /* 0xff8000002a2a7808 */ /* 0x000fe40001800000 */
[----:B------:R-:W-:Y:S02]  /*1c00*/  FMNMX R5, R39, R6, !PT ;  /* 0x0000000627057209 */ /* 0x000fe40007800000 */
[----:B------:R-:W-:-:S02]  /*1c10*/  FSEL R29, R29, -INF , P4 ;  /* 0xff8000001d1d7808 */ /* 0x000fc40002000000 */
[----:B------:R-:W-:Y:S02]  /*1c20*/  ISETP.GE.AND P4, PT, R3, R4, PT ;  /* 0x000000040300720c */ /* 0x000fe40003f86270 */
[----:B------:R-:W-:Y:S02]  /*1c30*/  FSEL R43, R43, -INF , P1 ;  /* 0xff8000002b2b7808 */ /* 0x000fe40000800000 */
[----:B------:R-:W-:Y:S02]  /*1c40*/  FMNMX R6, R42, R5, !PT ;  /* 0x000000052a067209 */ /* 0x000fe40007800000 */
[----:B------:R-:W-:Y:S02]  /*1c50*/  IADD3 R4, R10, 0x28, RZ ;  /* 0x000000280a047810 */ /* 0x000fe40007ffe0ff */
[----:B------:R-:W-:Y:S02]  /*1c60*/  FSEL R32, R32, -INF , P6 ;  /* 0xff80000020207808 */ /* 0x000fe40003000000 */
[----:B------:R-:W-:-:S02]  /*1c70*/  FSEL R46, R46, -INF , P2 ;  /* 0xff8000002e2e7808 */ /* 0x000fc40001000000 */
[----:B------:R-:W-:Y:S02]  /*1c80*/  FMNMX R5, R43, R6, !PT ;  /* 0x000000062b057209 */ /* 0x000fe40007800000 */
[----:B------:R-:W-:Y:S02]  /*1c90*/  ISETP.GE.AND P6, PT, R3, R4, PT ;  /* 0x000000040300720c */ /* 0x000fe40003fc6270 */
[----:B------:R-:W-:Y:S02]  /*1ca0*/  IADD3 R4, R10, 0x29, RZ ;  /* 0x000000290a047810 */ /* 0x000fe40007ffe0ff */
[----:B------:R-:W-:Y:S02]  /*1cb0*/  FSEL R47, R47, -INF , P4 ;  /* 0xff8000002f2f7808 */ /* 0x000fe40002000000 */
[----:B------:R-:W-:Y:S02]  /*1cc0*/  FMNMX R6, R46, R5, !PT ;  /* 0x000000052e067209 */ /* 0x000fe40007800000 */
[----:B------:R-:W-:-:S02]  /*1cd0*/  FSEL R33, R33, -INF , P5 ;  /* 0xff80000021217808 */ /* 0x000fc40002800000 */
[----:B------:R-:W-:Y:S02]  /*1ce0*/  ISETP.GE.AND P5, PT, R3, R4, PT ;  /* 0x000000040300720c */ /* 0x000fe40003fa6270 */
[----:B------:R-:W-:Y:S02]  /*1cf0*/  IADD3 R4, R10, 0x30, RZ ;  /* 0x000000300a047810 */ /* 0x000fe40007ffe0ff */
[----:B------:R-:W-:Y:S02]  /*1d00*/  FSEL R50, R50, -INF , P6 ;  /* 0xff80000032327808 */ /* 0x000fe40003000000 */
[----:B------:R-:W-:Y:S02]  /*1d10*/  FMNMX R5, R47, R6, !PT ;  /* 0x000000062f057209 */ /* 0x000fe40007800000 */
[----:B------:R-:W-:Y:S02]  /*1d20*/  FSEL R36, R36, -INF , P3 ;  /* 0xff80000024247808 */ /* 0x000fe40001800000 */
[----:B------:R-:W-:-:S02]  /*1d30*/  ISETP.GE.AND P3, PT, R3, R4, PT ;  /* 0x000000040300720c */ /* 0x000fc40003f66270 */
[----:B------:R-:W-:Y:S02]  /*1d40*/  IADD3 R4, R10, 0x31, RZ ;  /* 0x000000310a047810 */ /* 0x000fe40007ffe0ff */
[----:B------:R-:W-:Y:S02]  /*1d50*/  FSEL R51, R51, -INF , P5 ;  /* 0xff80000033337808 */ /* 0x000fe40002800000 */
[----:B------:R-:W-:Y:S02]  /*1d60*/  FMNMX R6, R50, R5, !PT ;  /* 0x0000000532067209 */ /* 0x000fe40007800000 */
[----:B------:R-:W-:Y:S02]  /*1d70*/  FSEL R37, R37, -INF , P1 ;  /* 0xff80000025257808 */ /* 0x000fe40000800000 */
[----:B------:R-:W-:Y:S02]  /*1d80*/  ISETP.GE.AND P1, PT, R3, R4, PT ;  /* 0x000000040300720c */ /* 0x000fe40003f26270 */
[----:B------:R-:W-:-:S02]  /*1d90*/  FSEL R54, R54, -INF , P3 ;  /* 0xff80000036367808 */ /* 0x000fc40001800000 */
[----:B------:R-:W-:Y:S02]  /*1da0*/  FMNMX R5, R24, R25, !PT ;  /* 0x0000001918057209 */ /* 0x000fe40007800000 */
[----:B------:R-:W-:Y:S02]  /*1db0*/  FMNMX R7, R51, R6, !PT ;  /* 0x0000000633077209 */ /* 0x000fe40007800000 */
[----:B------:R-:W-:Y:S02]  /*1dc0*/  FSEL R55, R55, -INF , P1 ;  /* 0xff80000037377808 */ /* 0x000fe40000800000 */
[----:B------:R-:W-:Y:S02]  /*1dd0*/  FMNMX R4, R28, R5, !PT ;  /* 0x000000051c047209 */ /* 0x000fe40007800000 */
[----:B------:R-:W-:Y:S02]  /*1de0*/  FMNMX R6, R54, R7, !PT ;  /* 0x0000000736067209 */ /* 0x000fe40007800000 */
[----:B------:R-:W-:-:S02]  /*1df0*/  FMNMX R5, R29, R4, !PT ;  /* 0x000000041d057209 */ /* 0x000fc40007800000 */
[----:B------:R-:W-:Y:S02]  /*1e00*/  FMNMX R7, R55, R6, !PT ;  /* 0x0000000637077209 */ /* 0x000fe40007800000 */
[----:B------:R-:W-:Y:S02]  /*1e10*/  FMNMX R4, R32, R5, !PT ;  /* 0x0000000520047209 */ /* 0x000fe40007800000 */
[----:B------:R-:W-:Y:S01]  /*1e20*/  FSEL R40, R40, -INF , P2 ;  /* 0xff80000028287808 */ /* 0x000fe20001000000 */
[----:B------:R-:W1:Y:S01]  /*1e30*/  SHFL.BFLY PT, R18, R7, 0x1, 0x1f ;  /* 0x0c201f0007127f89 */ /* 0x000e6200000e0000 */
[----:B------:R-:W-:Y:S02]  /*1e40*/  FMNMX R5, R33, R4, !PT ;  /* 0x0000000421057209 */ /* 0x000fe40007800000 */
[----:B------:R-:W-:Y:S02]  /*1e50*/  FSEL R41, R41, -INF , P4 ;  /* 0xff80000029297808 */ /* 0x000fe40002000000 */
[----:B------:R-:W-:-:S02]  /*1e60*/  FMNMX R4, R36, R5, !PT ;  /* 0x0000000524047209 */ /* 0x000fc40007800000 */
[----:B------:R-:W-:Y:S02]  /*1e70*/  FSEL R44, R44, -INF , P6 ;  /* 0xff8000002c2c7808 */ /* 0x000fe40003000000 */
[----:B------:R-:W-:Y:S02]  /*1e80*/  FMNMX R5, R37, R4, !PT ;  /* 0x0000000425057209 */ /* 0x000fe40007800000 */
[----:B------:R-:W-:Y:S02]  /*1e90*/  FSEL R45, R45, -INF , P5 ;  /* 0xff8000002d2d7808 */ /* 0x000fe40002800000 */
[----:B------:R-:W-:Y:S02]  /*1ea0*/  FMNMX R4, R40, R5, !PT ;  /* 0x0000000528047209 */ /* 0x000fe40007800000 */
[----:B------:R-:W-:Y:S02]  /*1eb0*/  FSEL R48, R48, -INF , P3 ;  /* 0xff80000030307808 */ /* 0x000fe40001800000 */
[----:B------:R-:W-:-:S02]  /*1ec0*/  FMNMX R5, R41, R4, !PT ;  /* 0x0000000429057209 */ /* 0x000fc40007800000 */
[----:B------:R-:W-:Y:S02]  /*1ed0*/  IADD3 R4, R10, 0x38, RZ ;  /* 0x000000380a047810 */ /* 0x000fe40007ffe0ff */
[----:B------:R-:W-:Y:S02]  /*1ee0*/  FMNMX R6, R44, R5, !PT ;  /* 0x000000052c067209 */ /* 0x000fe40007800000 */
[----:B------:R-:W-:Y:S02]  /*1ef0*/  ISETP.GE.AND P2, PT, R3, R4, PT ;  /* 0x000000040300720c */ /* 0x000fe40003f46270 */
[----:B-1----:R-:W-:Y:S02]  /*1f00*/  FMNMX R18, R7, R18, !PT ;  /* 0x0000001207127209 */ /* 0x002fe40007800000 */
[----:B------:R-:W-:Y:S02]  /*1f10*/  FMNMX R5, R45, R6, !PT ;  /* 0x000000062d057209 */ /* 0x000fe40007800000 */
[----:B------:R-:W-:Y:S01]  /*1f20*/  IADD3 R4, R10, 0x39, RZ ;  /* 0x000000390a047810 */ /* 0x000fe20007ffe0ff */
[----:B------:R-:W1:Y:S01]  /*1f30*/  SHFL.BFLY PT, R7, R18, 0x2, 0x1f ;  /* 0x0c401f0012077f89 */ /* 0x000e6200000e0000 */
[----:B------:R-:W-:-:S02]  /*1f40*/  FSEL R49, R49, -INF , P1 ;  /* 0xff80000031317808 */ /* 0x000fc40000800000 */
[----:B------:R-:W-:Y:S02]  /*1f50*/  FMNMX R6, R48, R5, !PT ;  /* 0x0000000530067209 */ /* 0x000fe40007800000 */
[----:B------:R-:W-:Y:S02]  /*1f60*/  ISETP.GE.AND P1, PT, R3, R4, PT ;  /* 0x000000040300720c */ /* 0x000fe40003f26270 */
[----:B------:R-:W-:Y:S02]  /*1f70*/  FSEL R52, R52, -INF , P2 ;  /* 0xff80000034347808 */ /* 0x000fe40001000000 */
[----:B------:R-:W-:Y:S02]  /*1f80*/  FMNMX R5, R49, R6, !PT ;  /* 0x0000000631057209 */ /* 0x000fe40007800000 */
[----:B------:R-:W-:Y:S02]  /*1f90*/  FSEL R53, R53, -INF , P1 ;  /* 0xff80000035357808 */ /* 0x000fe40000800000 */
[----:B------:R-:W-:-:S04]  /*1fa0*/  FMNMX R4, R52, R5, !PT ;  /* 0x0000000534047209 */ /* 0x000fc80007800000 */
[----:B------:R-:W-:-:S05]  /*1fb0*/  FMNMX R4, R53, R4, !PT ;  /* 0x0000000435047209 */ /* 0x000fca0007800000 */
[----:B------:R-:W2:Y:S01]  /*1fc0*/  SHFL.BFLY PT, R5, R4, 0x1, 0x1f ;  /* 0x0c201f0004057f89 */ /* 0x000ea200000e0000 */
[----:B-1----:R-:W-:-:S04]  /*1fd0*/  FMNMX R6, R18, R7, !PT ;  /* 0x0000000712067209 */ /* 0x002fc80007800000 */
[----:B------:R-:W-:-:S04]  /*1fe0*/  FSETP.NEU.AND P1, PT, R6, -INF , PT ;  /* 0xff8000000600780b */ /* 0x000fc80003f2d000 */
[----:B------:R-:W-:-:S05]  /*1ff0*/  FSEL R7, R6, RZ, P1 ;  /* 0x000000ff06077208 */ /* 0x000fca0000800000 */
[----:B------:R-:W-:Y:S01]  /*2000*/  FMUL R18, R7, UR4 ;  /* 0x0000000407127c20 */ /* 0x000fe20008400000 */
[----:B------:R-:W-:-:S03]  /*2010*/  ULDC UR4, c[0x0][0x604] ;  /* 0x0001810000047ab9 */ /* 0x000fc60000000800 */
[--C-:B------:R-:W-:Y:S01]  /*2020*/  FFMA R26, R26, UR4, -R18.reuse ;  /* 0x000000041a1a7c23 */ /* 0x100fe20008000812 */
[----:B------:R-:W-:Y:S02]  /*2030*/  ULDC UR4, c[0x0][0x604] ;  /* 0x0001810000047ab9 */ /* 0x000fe40000000800 */
[--C-:B------:R-:W-:Y:S01]  /*2040*/  FFMA R27, R27, UR4, -R18.reuse ;  /* 0x000000041b1b7c23 */ /* 0x100fe20008000812 */
[----:B------:R-:W-:Y:S01]  /*2050*/  ULDC UR4, c[0x0][0x604] ;  /* 0x0001810000047ab9 */ /* 0x000fe20000000800 */
[----:B--2---:R-:W-:Y:S01]  /*2060*/  FMNMX R5, R4, R5, !PT ;  /* 0x0000000504057209 */ /* 0x004fe20007800000 */
[--C-:B------:R-:W-:Y:S01]  /*2070*/  FFMA R30, R30, UR4, -R18.reuse ;  /* 0x000000041e1e7c23 */ /* 0x100fe20008000812 */
[----:B------:R-:W-:Y:S01]  /*2080*/  ULDC UR4, c[0x0][0x604] ;  /* 0x0001810000047ab9 */ /* 0x000fe20000000800 */
[----:B------:R-:W-:Y:S01]  /*2090*/  FSETP.GEU.AND P5, PT, R27, -126, PT ;  /* 0xc2fc00001b00780b */ /* 0x000fe20003fae000 */
[--C-:B------:R-:W-:Y:S01]  /*20a0*/  FFMA R19, R31, UR4, -R18.reuse ;  /* 0x000000041f137c23 */ /* 0x100fe20008000812 */
[----:B------:R-:W1:Y:S01]  /*20b0*/  SHFL.BFLY PT, R4, R5, 0x2, 0x1f ;  /* 0x0c401f0005047f89 */ /* 0x000e6200000e0000 */
[----:B------:R-:W-:Y:S01]  /*20c0*/  FSETP.GEU.AND P3, PT, R30, -126, PT ;  /* 0xc2fc00001e00780b */ /* 0x000fe20003f6e000 */
[----:B------:R-:W-:Y:S01]  /*20d0*/  ULDC UR4, c[0x0][0x604] ;  /* 0x0001810000047ab9 */ /* 0x000fe20000000800 */
[----:B------:R-:W-:Y:S01]  /*20e0*/  FSETP.GEU.AND P6, PT, R26, -126, PT ;  /* 0xc2fc00001a00780b */ /* 0x000fe20003fce000 */
[----:B------:R-:W-:Y:S01]  /*20f0*/  FFMA R34, R34, UR4, -R18 ;  /* 0x0000000422227c23 */ /* 0x000fe20008000812 */
[----:B------:R-:W-:Y:S01]  /*2100*/  FSETP.GEU.AND P2, PT, R19, -126, PT ;  /* 0xc2fc00001300780b */ /* 0x000fe20003f4e000 */
[----:B------:R-:W-:-:S03]  /*2110*/  ULDC UR4, c[0x0][0x604] ;  /* 0x0001810000047ab9 */ /* 0x000fc60000000800 */
[----:B------:R-:W-:Y:S02]  /*2120*/  FSETP.GEU.AND P1, PT, R34, -126, PT ;  /* 0xc2fc00002200780b */ /* 0x000fe40003f2e000 */
[----:B------:R-:W-:-:S03]  /*2130*/  @!P5 FMUL R27, R27, 0.5 ;  /* 0x3f0000001b1bd820 */ /* 0x000fc60000400000 */
[----:B------:R-:W-:Y:S01]  /*2140*/  @!P3 FMUL R30, R30, 0.5 ;  /* 0x3f0000001e1eb820 */ /* 0x000fe20000400000 */
[----:B------:R-:W2:Y:S01]  /*2150*/  MUFU.EX2 R31, R27 ;  /* 0x0000001b001f7308 */ /* 0x000ea20000000800 */
[----:B------:R-:W-:Y:S02]  /*2160*/  @!P6 FMUL R26, R26, 0.5 ;  /* 0x3f0000001a1ae820 */ /* 0x000fe40000400000 */
[----:B------:R-:W-:-:S04]  /*2170*/  @!P2 FMUL R19, R19, 0.5 ;  /* 0x3f0000001313a820 */ /* 0x000fc80000400000 */
[----:B------:R-:W-:Y:S01]  /*2180*/  @!P1 FMUL R34, R34, 0.5 ;  /* 0x3f00000022229820 */ /* 0x000fe20000400000 */
[----:B------:R-:W3:Y:S01]  /*2190*/  MUFU.EX2 R56, R30 ;  /* 0x0000001e00387308 */ /* 0x000ee20000000800 */
[----:B-1----:R-:W-:Y:S01]  /*21a0*/  FMNMX R7, R5, R4, !PT ;  /* 0x0000000405077209 */ /* 0x002fe20007800000 */
[--C-:B------:R-:W-:Y:S01]  /*21b0*/  FFMA R5, R35, UR4, -R18.reuse ;  /* 0x0000000423057c23 */ /* 0x100fe20008000812 */
[----:B------:R-:W-:Y:S02]  /*21c0*/  ULDC UR4, c[0x0][0x604] ;  /* 0x0001810000047ab9 */ /* 0x000fe40000000800 */
[--C-:B------:R-:W-:Y:S01]  /*21d0*/  FFMA R38, R38, UR4, -R18.reuse ;  /* 0x0000000426267c23 */ /* 0x100fe20008000812 */
[----:B------:R-:W-:Y:S01]  /*21e0*/  ULDC UR4, c[0x0][0x604] ;  /* 0x0001810000047ab9 */ /* 0x000fe20000000800 */
[----:B------:R-:W-:Y:S01]  /*21f0*/  FSETP.NEU.AND P4, PT, R7, -INF , PT ;  /* 0xff8000000700780b */ /* 0x000fe20003f8d000 */
[----:B------:R-:W-:Y:S01]  /*2200*/  FFMA R39, R39, UR4, -R18 ;  /* 0x0000000427277c23 */ /* 0x000fe20008000812 */
[----:B------:R-:W-:Y:S01]  /*2210*/  ULDC UR4, c[0x0][0x604] ;  /* 0x0001810000047ab9 */ /* 0x000fe20000000800 */
[----:B------:R1:W4:Y:S01]  /*2220*/  MUFU.EX2 R35, R19 ;  /* 0x0000001300237308 */ /* 0x0003220000000800 */
[----:B------:R-:W-:Y:S01]  /*2230*/  FSEL R4, R7, RZ, P4 ;  /* 0x000000ff07047208 */ /* 0x000fe20002000000 */
[----:B--2---:R-:W-:Y:S01]  /*2240*/  @!P5 FMUL R31, R31, R31 ;  /* 0x0000001f1f1fd220 */ /* 0x004fe20000400000 */
[----:B------:R-:W-:-:S02]  /*2250*/  FSETP.GEU.AND P4, PT, R5, -126, PT ;  /* 0xc2fc00000500780b */ /* 0x000fc40003f8e000 */
[----:B------:R-:W-:Y:S01]  /*2260*/  FSETP.GEU.AND P5, PT, R39, -126, PT ;  /* 0xc2fc00002700780b */ /* 0x000fe20003fae000 */
[----:B---3--:R-:W-:Y:S02]  /*2270*/  @!P3 FMUL R56, R56, R56 ;  /* 0x000000383838b220 */ /* 0x008fe40000400000 */
[----:B------:R-:W2:Y:S01]  /*2280*/  MUFU.EX2 R22, R26 ;  /* 0x0000001a00167308 */ /* 0x000ea20000000800 */
[--C-:B-1----:R-:W-:Y:S01]  /*2290*/  FFMA R19, R42, UR4, -R18.reuse ;  /* 0x000000042a137c23 */ /* 0x102fe20008000812 */
[----:B------:R-:W-:Y:S02]  /*22a0*/  ULDC UR4, c[0x0][0x604] ;  /* 0x0001810000047ab9 */ /* 0x000fe40000000800 */
[----:B------:R-:W-:Y:S01]  /*22b0*/  FFMA R43, R43, UR4, -R18 ;  /* 0x000000042b2b7c23 */ /* 0x000fe20008000812 */
[----:B------:R-:W-:Y:S01]  /*22c0*/  ULDC UR4, c[0x0][0x604] ;  /* 0x0001810000047ab9 */ /* 0x000fe20000000800 */
[----:B------:R-:W-:Y:S02]  /*22d0*/  FSETP.GEU.AND P3, PT, R19, -126, PT ;  /* 0xc2fc00001300780b */ /* 0x000fe40003f6e000 */
[----:B------:R-:W-:Y:S01]  /*22e0*/  @!P4 FMUL R5, R5, 0.5 ;  /* 0x3f0000000505c820 */ /* 0x000fe20000400000 */
[----:B------:R-:W1:Y:S01]  /*22f0*/  MUFU.EX2 R57, R34 ;  /* 0x0000002200397308 */ /* 0x000e620000000800 */
[----:B------:R-:W-:Y:S01]  /*2300*/  @!P5 FMUL R39, R39, 0.5 ;  /* 0x3f0000002727d820 */ /* 0x000fe20000400000 */
[----:B----4-:R-:W-:Y:S01]  /*2310*/  @!P2 FMUL R35, R35, R35 ;  /* 0x000000232323a220 */ /* 0x010fe20000400000 */
[----:B------:R-:W-:-:S05]  /*2320*/  FSETP.GEU.AND P2, PT, R43, -126, PT ;  /* 0xc2fc00002b00780b */ /* 0x000fca0003f4e000 */
[----:B------:R3:W4:Y:S01]  /*2330*/  MUFU.EX2 R58, R5 ;  /* 0x00000005003a7308 */ /* 0x0007220000000800 */
[----:B--2---:R-:W-:Y:S01]  /*2340*/  @!P6 FMUL R22, R22, R22 ;  /* 0x000000161616e220 */ /* 0x004fe20000400000 */
[----:B------:R-:W-:Y:S01]  /*2350*/  @!P3 FMUL R19, R19, 0.5 ;  /* 0x3f0000001313b820 */ /* 0x000fe20000400000 */
[----:B------:R-:W-:-:S05]  /*2360*/  FSETP.GEU.AND P6, PT, R38, -126, PT ;  /* 0xc2fc00002600780b */ /* 0x000fca0003fce000 */
[----:B------:R-:W2:Y:S01]  /*2370*/  MUFU.EX2 R61, R19 ;  /* 0x00000013003d7308 */ /* 0x000ea20000000800 */
[--C-:B---3--:R-:W-:Y:S01]  /*2380*/  FFMA R5, R46, UR4, -R18.reuse ;  /* 0x000000042e057c23 */ /* 0x108fe20008000812 */
[----:B------:R-:W-:Y:S01]  /*2390*/  ULDC UR4, c[0x0][0x604] ;  /* 0x0001810000047ab9 */ /* 0x000fe20000000800 */
[----:B-1----:R-:W-:Y:S01]  /*23a0*/  @!P1 FMUL R57, R57, R57 ;  /* 0x0000003939399220 */ /* 0x002fe20000400000 */
[--C-:B------:R-:W-:Y:S01]  /*23b0*/  FFMA R47, R47, UR4, -R18.reuse ;  /* 0x000000042f2f7c23 */ /* 0x100fe20008000812 */
[----:B------:R-:W-:Y:S01]  /*23c0*/  ULDC UR4, c[0x0][0x604] ;  /* 0x0001810000047ab9 */ /* 0x000fe20000000800 */
[----:B------:R-:W-:Y:S01]  /*23d0*/  FSETP.GEU.AND P1, PT, R5, -126, PT ;  /* 0xc2fc00000500780b */ /* 0x000fe20003f2e000 */
[--C-:B------:R-:W-:Y:S01]  /*23e0*/  FFMA R20, R50, UR4, -R18.reuse ;  /* 0x0000000432147c23 */ /* 0x100fe20008000812 */
[----:B------:R-:W1:Y:S01]  /*23f0*/  MUFU.EX2 R59, R39 ;  /* 0x00000027003b7308 */ /* 0x000e620000000800 */
[----:B------:R-:W-:Y:S01]  /*2400*/  ULDC UR4, c[0x0][0x604] ;  /* 0x0001810000047ab9 */ /* 0x000fe20000000800 */
[----:B----4-:R-:W-:Y:S01]  /*2410*/  @!P4 FMUL R58, R58, R58 ;  /* 0x0000003a3a3ac220 */ /* 0x010fe20000400000 */
[--C-:B------:R-:W-:Y:S01]  /*2420*/  FFMA R51, R51, UR4, -R18.reuse ;  /* 0x0000000433337c23 */ /* 0x100fe20008000812 */
[----:B------:R-:W-:Y:S01]  /*2430*/  ULDC UR4, c[0x0][0x604] ;  /* 0x0001810000047ab9 */ /* 0x000fe20000000800 */
[----:B------:R-:W-:Y:S01]  /*2440*/  FSETP.GEU.AND P4, PT, R47, -126, PT ;  /* 0xc2fc00002f00780b */ /* 0x000fe20003f8e000 */
[--C-:B------:R-:W-:Y:S01]  /*2450*/  FFMA R27, R54, UR4, -R18.reuse ;  /* 0x00000004361b7c23 */ /* 0x100fe20008000812 */
[----:B------:R-:W-:Y:S01]  /*2460*/  ULDC UR4, c[0x0][0x604] ;  /* 0x0001810000047ab9 */ /* 0x000fe20000000800 */
[----:B------:R-:W-:Y:S01]  /*2470*/  @!P6 FMUL R38, R38, 0.5 ;  /* 0x3f0000002626e820 */ /* 0x000fe20000400000 */
[----:B--2---:R-:W-:Y:S01]  /*2480*/  @!P3 FMUL R61, R61, R61 ;  /* 0x0000003d3d3db220 */ /* 0x004fe20000400000 */
[----:B------:R-:W-:Y:S01]  /*2490*/  FFMA R18, R55, UR4, -R18 ;  /* 0x0000000437127c23 */ /* 0x000fe20008000812 */
[----:B------:R-:W-:Y:S01]  /*24a0*/  FSETP.GEU.AND P3, PT, R27, -126, PT ;  /* 0xc2fc00001b00780b */ /* 0x000fe20003f6e000 */
[----:B------:R-:W-:Y:S01]  /*24b0*/  ULDC UR4, c[0x0][0x604] ;  /* 0x0001810000047ab9 */ /* 0x000fe20000000800 */
[----:B------:R-:W-:Y:S01]  /*24c0*/  @!P1 FMUL R5, R5, 0.5 ;  /* 0x3f00000005059820 */ /* 0x000fe20000400000 */
[----:B------:R-:W-:Y:S01]  /*24d0*/  FMUL R4, R4, UR4 ;  /* 0x0000000404047c20 */ /* 0x000fe20008400000 */
[----:B------:R-:W-:Y:S01]  /*24e0*/  @!P2 FMUL R43, R43, 0.5 ;  /* 0x3f0000002b2ba820 */ /* 0x000fe20000400000 */
[----:B------:R-:W-:Y:S01]  /*24f0*/  ULDC UR4, c[0x0][0x604] ;  /* 0x0001810000047ab9 */ /* 0x000fe20000000800 */
[----:B-1----:R-:W-:Y:S01]  /*2500*/  @!P5 FMUL R59, R59, R59 ;  /* 0x0000003b3b3bd220 */ /* 0x002fe20000400000 */
[----:B------:R-:W-:Y:S01]  /*2510*/  FSETP.GEU.AND P5, PT, R51, -126, PT ;  /* 0xc2fc00003300780b */ /* 0x000fe20003fae000 */
[----:B------:R-:W-:Y:S01]  /*2520*/  @!P4 FMUL R47, R47, 0.5 ;  /* 0x3f0000002f2fc820 */ /* 0x000fe20000400000 */
[----:B------:R-:W1:Y:S01]  /*2530*/  MUFU.EX2 R42, R38 ;  /* 0x00000026002a7308 */ /* 0x000e620000000800 */
[--C-:B------:R-:W-:Y:S01]  /*2540*/  FFMA R24, R24, UR4, -R4.reuse ;  /* 0x0000000418187c23 */ /* 0x100fe20008000804 */
[----:B------:R-:W-:Y:S01]  /*2550*/  ULDC UR4, c[0x0][0x604] ;  /* 0x0001810000047ab9 */ /* 0x000fe20000000800 */
[--C-:B------:R-:W-:Y:S01]  /*2560*/  FFMA R52, R52, UR5, -R4.reuse ;  /* 0x0000000534347c23 */ /* 0x100fe20008000804 */
[----:B------:R-:W-:Y:S01]  /*2570*/  @!P3 FMUL R27, R27, 0.5 ;  /* 0x3f0000001b1bb820 */ /* 0x000fe20000400000 */
[----:B------:R-:W-:Y:S01]  /*2580*/  FFMA R25, R25, UR4, -R4 ;  /* 0x0000000419197c23 */ /* 0x000fe20008000804 */
[----:B------:R-:W-:-:S02]  /*2590*/  ULDC UR4, c[0x0][0x604] ;  /* 0x0001810000047ab9 */ /* 0x000fc40000000800 */
[----:B------:R-:W2:Y:S01]  /*25a0*/  MUFU.EX2 R63, R5 ;  /* 0x00000005003f7308 */ /* 0x000ea20000000800 */
[--C-:B------:R-:W-:Y:S01]  /*25b0*/  FFMA R28, R28, UR4, -R4.reuse ;  /* 0x000000041c1c7c23 */ /* 0x100fe20008000804 */
[----:B------:R-:W-:Y:S01]  /*25c0*/  ULDC UR4, c[0x0][0x604] ;  /* 0x0001810000047ab9 */ /* 0x000fe20000000800 */
[----:B------:R-:W-:Y:S01]  /*25d0*/  @!P5 FMUL R51, R51, 0.5 ;  /* 0x3f0000003333d820 */ /* 0x000fe20000400000 */
[--C-:B------:R-:W-:Y:S01]  /*25e0*/  FFMA R29, R29, UR4, -R4.reuse ;  /* 0x000000041d1d7c23 */ /* 0x100fe20008000804 */
[----:B------:R-:W-:Y:S02]  /*25f0*/  ULDC UR4, c[0x0][0x604] ;  /* 0x0001810000047ab9 */ /* 0x000fe40000000800 */
[----:B------:R-:W-:Y:S01]  /*2600*/  FFMA R32, R32, UR4, -R4 ;  /* 0x0000000420207c23 */ /* 0x000fe20008000804 */
[----:B------:R-:W3:Y:S01]  /*2610*/  MUFU.EX2 R27, R27 ;  /* 0x0000001b001b7308 */ /* 0x000ee20000000800 */
[----:B-1----:R-:W-:Y:S01]  /*2620*/  @!P6 FMUL R42, R42, R42 ;  /* 0x0000002a2a2ae220 */ /* 0x002fe20000400000 */
[----:B------:R-:W-:Y:S01]  /*2630*/  FSETP.GEU.AND P6, PT, R20, -126, PT ;  /* 0xc2fc00001400780b */ /* 0x000fe20003fce000 */
[----:B------:R-:W-:-:S02]  /*2640*/  ULDC UR4, c[0x0][0x604] ;  /* 0x0001810000047ab9 */ /* 0x000fc40000000800 */
[--C-:B------:R-:W-:Y:S01]  /*2650*/  FFMA R33, R33, UR4, -R4.reuse ;  /* 0x0000000421217c23 */ /* 0x100fe20008000804 */
[----:B------:R-:W-:Y:S02]  /*2660*/  ULDC UR4, c[0x0][0x604] ;  /* 0x0001810000047ab9 */ /* 0x000fe40000000800 */
[----:B------:R-:W1:Y:S01]  /*2670*/  MUFU.EX2 R46, R43 ;  /* 0x0000002b002e7308 */ /* 0x000e620000000800 */
[----:B--2---:R-:W-:Y:S01]  /*2680*/  @!P1 FMUL R63, R63, R63 ;  /* 0x0000003f3f3f9220 */ /* 0x004fe20000400000 */
[----:B------:R-:W-:Y:S01]  /*2690*/  FSETP.GEU.AND P1, PT, R24, -126, PT ;  /* 0xc2fc00001800780b */ /* 0x000fe20003f2e000 */
[--C-:B------:R-:W-:Y:S01]  /*26a0*/  FFMA R36, R36, UR4, -R4.reuse ;  /* 0x0000000424247c23 */ /* 0x100fe20008000804 */
[----:B------:R-:W-:Y:S02]  /*26b0*/  ULDC UR4, c[0x0][0x604] ;  /* 0x0001810000047ab9 */ /* 0x000fe40000000800 */
[----:B------:R-:W-:Y:S01]  /*26c0*/  FFMA R37, R37, UR4, -R4 ;  /* 0x0000000425257c23 */ /* 0x000fe20008000804 */
[----:B------:R-:W-:Y:S01]  /*26d0*/  @!P6 FMUL R20, R20, 0.5 ;  /* 0x3f0000001414e820 */ /* 0x000fe20000400000 */
[----:B------:R-:W2:Y:S01]  /*26e0*/  MUFU.EX2 R50, R47 ;  /* 0x0000002f00327308 */ /* 0x000ea20000000800 */
[----:B---3--:R-:W-:Y:S01]  /*26f0*/  @!P3 FMUL R27, R27, R27 ;  /* 0x0000001b1b1bb220 */ /* 0x008fe20000400000 */
[----:B------:R-:W-:Y:S01]  /*2700*/  FSETP.GEU.AND P3, PT, R32, -126, PT ;  /* 0xc2fc00002000780b */ /* 0x000fe20003f6e000 */
[----:B------:R-:W-:-:S02]  /*2710*/  ULDC UR4, c[0x0][0x604] ;  /* 0x0001810000047ab9 */ /* 0x000fc40000000800 */
[--C-:B------:R-:W-:Y:S01]  /*2720*/  FFMA R40, R40, UR4, -R4.reuse ;  /* 0x0000000428287c23 */ /* 0x100fe20008000804 */
[----:B------:R-:W-:Y:S01]  /*2730*/  ULDC UR4, c[0x0][0x604] ;  /* 0x0001810000047ab9 */ /* 0x000fe20000000800 */
[----:B------:R-:W-:Y:S01]  /*2740*/  @!P1 FMUL R24, R24, 0.5 ;  /* 0x3f00000018189820 */ /* 0x000fe20000400000 */
[----:B------:R-:W3:Y:S01]  /*2750*/  MUFU.EX2 R51, R51 ;  /* 0x0000003300337308 */ /* 0x000ee20000000800 */
[----:B-1----:R-:W-:Y:S01]  /*2760*/  @!P2 FMUL R46, R46, R46 ;  /* 0x0000002e2e2ea220 */ /* 0x002fe20000400000 */
[----:B------:R-:W-:Y:S01]  /*2770*/  FSETP.GEU.AND P2, PT, R18, -126, PT ;  /* 0xc2fc00001200780b */ /* 0x000fe20003f4e000 */
[--C-:B------:R-:W-:Y:S01]  /*2780*/  FFMA R5, R41, UR4, -R4.reuse ;  /* 0x0000000429057c23 */ /* 0x100fe20008000804 */
[----:B------:R-:W-:Y:S02]  /*2790*/  ULDC UR4, c[0x0][0x604] ;  /* 0x0001810000047ab9 */ /* 0x000fe40000000800 */
[----:B------:R-:W-:Y:S01]  /*27a0*/  FFMA R49, R49, UR4, -R4 ;  /* 0x0000000431317c23 */ /* 0x000fe20008000804 */
[----:B------:R-:W-:Y:S01]  /*27b0*/  @!P3 FMUL R32, R32, 0.5 ;  /* 0x3f0000002020b820 */ /* 0x000fe20000400000 */
[----:B------:R-:W1:Y:S01]  /*27c0*/  MUFU.EX2 R54, R20 ;  /* 0x0000001400367308 */ /* 0x000e620000000800 */
[----:B--2---:R-:W-:Y:S01]  /*27d0*/  @!P4 FMUL R50, R50, R50 ;  /* 0x000000323232c220 */ /* 0x004fe20000400000 */
[----:B------:R-:W-:Y:S01]  /*27e0*/  FSETP.GEU.AND P4, PT, R25, -126, PT ;  /* 0xc2fc00001900780b */ /* 0x000fe20003f8e000 */
[----:B------:R-:W-:-:S02]  /*27f0*/  ULDC UR4, c[0x0][0x604] ;  /* 0x0001810000047ab9 */ /* 0x000fc40000000800 */
[----:B------:R-:W-:Y:S01]  /*2800*/  FFMA R44, R44, UR4, -R4 ;  /* 0x000000042c2c7c23 */ /* 0x000fe20008000804 */
[----:B------:R-:W-:Y:S01]  /*2810*/  ULDC UR4, c[0x0][0x604] ;  /* 0x0001810000047ab9 */ /* 0x000fe20000000800 */
[----:B------:R-:W-:Y:S01]  /*2820*/  @!P2 FMUL R18, R18, 0.5 ;  /* 0x3f0000001212a820 */ /* 0x000fe20000400000 */
[----:B------:R-:W2:Y:S01]  /*2830*/  MUFU.EX2 R24, R24 ;  /* 0x0000001800187308 */ /* 0x000ea20000000800 */
[----:B---3--:R-:W-:Y:S01]  /*2840*/  @!P5 FMUL R51, R51, R51 ;  /* 0x000000333333d220 */ /* 0x008fe20000400000 */
[----:B------:R-:W-:-:S05]  /*2850*/  FSETP.GEU.AND P5, PT, R29, -126, PT ;  /* 0xc2fc00001d00780b */ /* 0x000fca0003fae000 */
[----:B------:R-:W-:Y:S01]  /*2860*/  @!P4 FMUL R25, R25, 0.5 ;  /* 0x3f0000001919c820 */ /* 0x000fe20000400000 */
[----:B------:R3:W4:Y:S01]  /*2870*/  MUFU.EX2 R168, R18 ;  /* 0x0000001200a87308 */ /* 0x0007220000000800 */
[----:B-1----:R-:W-:Y:S01]  /*2880*/  @!P6 FMUL R54, R54, R54 ;  /* 0x000000363636e220 */ /* 0x002fe20000400000 */
[----:B------:R-:W-:-:S03]  /*2890*/  FSETP.GEU.AND P6, PT, R28, -126, PT ;  /* 0xc2fc00001c00780b */ /* 0x000fc60003fce000 */
[----:B------:R-:W-:Y:S02]  /*28a0*/  FADD R26, R57, R54 ;  /* 0x00000036391a7221 */ /* 0x000fe40000000000 */
[----:B------:R-:W-:Y:S01]  /*28b0*/  @!P5 FMUL R29, R29, 0.5 ;  /* 0x3f0000001d1dd820 */ /* 0x000fe20000400000 */
[----:B------:R1:W5:Y:S01]  /*28c0*/  MUFU.EX2 R19, R25 ;  /* 0x0000001900137308 */ /* 0x0003620000000800 */
[----:B--2---:R-:W-:Y:S01]  /*28d0*/  @!P1 FMUL R24, R24, R24 ;  /* 0x0000001818189220 */ /* 0x004fe20000400000 */
[----:B------:R-:W-:Y:S01]  /*28e0*/  FSETP.GEU.AND P1, PT, R36, -126, PT ;  /* 0xc2fc00002400780b */ /* 0x000fe20003f2e000 */
[--C-:B---3--:R-:W-:Y:S01]  /*28f0*/  FFMA R18, R45, UR4, -R4.reuse ;  /* 0x000000042d127c23 */ /* 0x108fe20008000804 */
[----:B------:R-:W-:Y:S02]  /*2900*/  ULDC UR4, c[0x0][0x604] ;  /* 0x0001810000047ab9 */ /* 0x000fe40000000800 */
[----:B------:R-:W-:Y:S01]  /*2910*/  FFMA R48, R48, UR4, -R4 ;  /* 0x0000000430307c23 */ /* 0x000fe20008000804 */
[----:B------:R-:W-:Y:S01]  /*2920*/  @!P6 FMUL R28, R28, 0.5 ;  /* 0x3f0000001c1ce820 */ /* 0x000fe20000400000 */
[----:B------:R2:W3:Y:S01]  /*2930*/  MUFU.EX2 R21, R29 ;  /* 0x0000001d00157308 */ /* 0x0004e20000000800 */
[----:B----4-:R-:W-:Y:S01]  /*2940*/  @!P2 FMUL R168, R168, R168 ;  /* 0x000000a8a8a8a220 */ /* 0x010fe20000400000 */
[----:B------:R-:W-:Y:S01]  /*2950*/  FSETP.GEU.AND P2, PT, R33, -126, PT ;  /* 0xc2fc00002100780b */ /* 0x000fe20003f4e000 */
[----:B------:R-:W-:Y:S01]  /*2960*/  ULDC UR4, c[0x0][0x604] ;  /* 0x0001810000047ab9 */ /* 0x000fe20000000800 */
[----:B-1----:R-:W-:Y:S01]  /*2970*/  FADD R25, R31, R46 ;  /* 0x0000002e1f197221 */ /* 0x002fe20000000000 */
[----:B------:R-:W-:-:S02]  /*2980*/  FFMA R4, R53, UR4, -R4 ;  /* 0x0000000435047c23 */ /* 0x000fc40008000804 */
[----:B------:R-:W-:Y:S01]  /*2990*/  @!P1 FMUL R36, R36, 0.5 ;  /* 0x3f00000024249820 */ /* 0x000fe20000400000 */
[----:B------:R-:W1:Y:S01]  /*29a0*/  MUFU.EX2 R32, R32 ;  /* 0x0000002000207308 */ /* 0x000e620000000800 */
[----:B-----5:R-:W-:Y:S01]  /*29b0*/  @!P4 FMUL R19, R19, R19 ;  /* 0x000000131313c220 */ /* 0x020fe20000400000 */
[----:B------:R-:W-:Y:S01]  /*29c0*/  FSETP.GEU.AND P4, PT, R37, -126, PT ;  /* 0xc2fc00002500780b */ /* 0x000fe20003f8e000 */
[----:B--2---:R-:W-:-:S04]  /*29d0*/  FADD R29, R56, R63 ;  /* 0x0000003f381d7221 */ /* 0x004fc80000000000 */
[----:B------:R-:W-:Y:S01]  /*29e0*/  @!P2 FMUL R33, R33, 0.5 ;  /* 0x3f0000002121a820 */ /* 0x000fe20000400000 */
[----:B------:R-:W2:Y:S01]  /*29f0*/  MUFU.EX2 R38, R28 ;  /* 0x0000001c00267308 */ /* 0x000ea20000000800 */
[----:B---3--:R-:W-:Y:S01]  /*2a00*/  @!P5 FMUL R21, R21, R21 ;  /* 0x000000151515d220 */ /* 0x008fe20000400000 */
[----:B------:R-:W-:-:S05]  /*2a10*/  FSETP.GEU.AND P5, PT, R5, -126, PT ;  /* 0xc2fc00000500780b */ /* 0x000fca0003fae000 */
[----:B------:R-:W-:Y:S01]  /*2a20*/  @!P4 FMUL R37, R37, 0.5 ;  /* 0x3f0000002525c820 */ /* 0x000fe20000400000 */
[----:B------:R3:W4:Y:S01]  /*2a30*/  MUFU.EX2 R23, R33 ;  /* 0x0000002100177308 */ /* 0x0007220000000800 */
[----:B-1----:R-:W-:Y:S01]  /*2a40*/  @!P3 FMUL R32, R32, R32 ;  /* 0x000000202020b220 */ /* 0x002fe20000400000 */
[----:B------:R-:W-:-:S05]  /*2a50*/  FSETP.GEU.AND P3, PT, R49, -126, PT ;  /* 0xc2fc00003100780b */ /* 0x000fca0003f6e000 */
[----:B------:R-:W-:Y:S01]  /*2a60*/  @!P5 FMUL R5, R5, 0.5 ;  /* 0x3f0000000505d820 */ /* 0x000fe20000400000 */
[----:B------:R1:W5:Y:S01]  /*2a70*/  MUFU.EX2 R34, R36 ;  /* 0x0000002400227308 */ /* 0x0003620000000800 */
[----:B--2---:R-:W-:Y:S01]  /*2a80*/  @!P6 FMUL R38, R38, R38 ;  /* 0x000000262626e220 */ /* 0x004fe20000400000 */
[----:B------:R-:W-:Y:S01]  /*2a90*/  FSETP.GEU.AND P6, PT, R40, -126, PT ;  /* 0xc2fc00002800780b */ /* 0x000fe20003fce000 */
[----:B---3--:R-:W-:-:S04]  /*2aa0*/  FADD R33, R35, R50 ;  /* 0x0000003223217221 */ /* 0x008fc80000000000 */
[----:B------:R-:W-:Y:S01]  /*2ab0*/  @!P3 FMUL R49, R49, 0.5 ;  /* 0x3f0000003131b820 */ /* 0x000fe20000400000 */
[----:B------:R-:W2:Y:S01]  /*2ac0*/  MUFU.EX2 R41, R37 ;  /* 0x0000002500297308 */ /* 0x000ea20000000800 */
[----:B----4-:R-:W-:Y:S01]  /*2ad0*/  @!P2 FMUL R23, R23, R23 ;  /* 0x000000171717a220 */ /* 0x010fe20000400000 */
[----:B------:R-:W-:Y:S01]  /*2ae0*/  FSETP.GEU.AND P2, PT, R44, -126, PT ;  /* 0xc2fc00002c00780b */ /* 0x000fe20003f4e000 */
[----:B-1----:R-:W-:-:S04]  /*2af0*/  FADD R36, R58, R51 ;  /* 0x000000333a247221 */ /* 0x002fc80000000000 */
[----:B------:R-:W-:Y:S01]  /*2b00*/  @!P6 FMUL R40, R40, 0.5 ;  /* 0x3f0000002828e820 */ /* 0x000fe20000400000 */
[----:B------:R1:W3:Y:S01]  /*2b10*/  MUFU.EX2 R28, R5 ;  /* 0x00000005001c7308 */ /* 0x0002e20000000800 */
[----:B-----5:R-:W-:Y:S01]  /*2b20*/  @!P1 FMUL R34, R34, R34 ;  /* 0x0000002222229220 */ /* 0x020fe20000400000 */
[----:B------:R-:W-:Y:S01]  /*2b30*/  FSETP.GEU.AND P1, PT, R18, -126, PT ;  /* 0xc2fc00001200780b */ /* 0x000fe20003f2e000 */
[----:B------:R-:W-:-:S04]  /*2b40*/  FADD R39, R25, R36 ;  /* 0x0000002419277221 */ /* 0x000fc80000000000 */
[----:B------:R-:W-:Y:S01]  /*2b50*/  @!P2 FMUL R44, R44, 0.5 ;  /* 0x3f0000002c2ca820 */ /* 0x000fe20000400000 */
[----:B------:R-:W4:Y:S01]  /*2b60*/  MUFU.EX2 R20, R49 ;  /* 0x0000003100147308 */ /* 0x000f220000000800 */
[----:B--2---:R-:W-:Y:S01]  /*2b70*/  @!P4 FMUL R41, R41, R41 ;  /* 0x000000292929c220 */ /* 0x004fe20000400000 */
[----:B------:R-:W-:Y:S01]  /*2b80*/  FSETP.GEU.AND P4, PT, R48, -126, PT ;  /* 0xc2fc00003000780b */ /* 0x000fe20003f8e000 */
[----:B-1----:R-:W-:-:S04]  /*2b90*/  FADD R5, R22, R61 ;  /* 0x0000003d16057221 */ /* 0x002fc80000000000 */
[----:B------:R-:W-:Y:S01]  /*2ba0*/  @!P1 FMUL R18, R18, 0.5 ;  /* 0x3f00000012129820 */ /* 0x000fe20000400000 */
[----:B------:R-:W-:Y:S01]  /*2bb0*/  FADD R37, R5, R26 ;  /* 0x0000001a05257221 */ /* 0x000fe20000000000 */
[----:B---3--:R-:W-:Y:S01]  /*2bc0*/  @!P5 FMUL R28, R28, R28 ;  /* 0x0000001c1c1cd220 */ /* 0x008fe20000400000 */
[----:B------:R-:W-:Y:S01]  /*2bd0*/  FSETP.GEU.AND P5, PT, R52, -126, PT ;  /* 0xc2fc00003400780b */ /* 0x000fe20003fae000 */
[----:B------:R1:W2:Y:S02]  /*2be0*/  MUFU.EX2 R43, R40 ;  /* 0x00000028002b7308 */ /* 0x0002a40000000800 */
[----:B------:R-:W-:Y:S02]  /*2bf0*/  FADD R5, R19, R28 ;  /* 0x0000001c13057221 */ /* 0x000fe40000000000 */
[----:B------:R-:W-:Y:S01]  /*2c00*/  @!P4 FMUL R48, R48, 0.5 ;  /* 0x3f0000003030c820 */ /* 0x000fe20000400000 */
[----:B----4-:R-:W-:Y:S01]  /*2c10*/  @!P3 FMUL R20, R20, R20 ;  /* 0x000000141414b220 */ /* 0x010fe20000400000 */
[----:B------:R-:W-:-:S02]  /*2c20*/  FSETP.GEU.AND P3, PT, R4, -126, PT ;  /* 0xc2fc00000400780b */ /* 0x000fc40003f6e000 */
[----:B------:R3:W4:Y:S01]  /*2c30*/  MUFU.EX2 R45, R44 ;  /* 0x0000002c002d7308 */ /* 0x0007220000000800 */
[----:B-1----:R-:W-:-:S03]  /*2c40*/  FADD R40, R42, R27 ;  /* 0x0000001b2a287221 */ /* 0x002fc60000000000 */
[----:B------:R-:W-:Y:S01]  /*2c50*/  @!P5 FMUL R52, R52, 0.5 ;  /* 0x3f0000003434d820 */ /* 0x000fe20000400000 */
[----:B------:R-:W-:-:S03]  /*2c60*/  FADD R40, R29, R40 ;  /* 0x000000281d287221 */ /* 0x000fc60000000000 */
[----:B------:R1:W5:Y:S01]  /*2c70*/  MUFU.EX2 R30, R18 ;  /* 0x00000012001e7308 */ /* 0x0003620000000800 */
[----:B---3--:R-:W-:Y:S01]  /*2c80*/  FADD R44, R59, R168 ;  /* 0x000000a83b2c7221 */ /* 0x008fe20000000000 */
[----:B--2---:R-:W-:Y:S01]  /*2c90*/  @!P6 FMUL R43, R43, R43 ;  /* 0x0000002b2b2be220 */ /* 0x004fe20000400000 */
[----:B------:R-:W-:Y:S01]  /*2ca0*/  FADD R37, R37, R40 ;  /* 0x0000002825257221 */ /* 0x000fe20000000000 */
[----:B------:R-:W-:Y:S01]  /*2cb0*/  @!P3 FMUL R4, R4, 0.5 ;  /* 0x3f0000000404b820 */ /* 0x000fe20000400000 */
[----:B------:R-:W-:Y:S02]  /*2cc0*/  FADD R44, R33, R44 ;  /* 0x0000002c212c7221 */ /* 0x000fe40000000000 */
[----:B------:R-:W-:Y:S01]  /*2cd0*/  F2FP.F16.F32.PACK_AB R28, R28, R43 ;  /* 0x0000002b1c1c723e */ /* 0x000fe200000000ff */
[----:B------:R-:W2:Y:S01]  /*2ce0*/  MUFU.EX2 R47, R48 ;  /* 0x00000030002f7308 */ /* 0x000ea20000000800 */
[----:B-1----:R-:W-:Y:S01]  /*2cf0*/  FADD R18, R23, R20 ;  /* 0x0000001417127221 */ /* 0x002fe20000000000 */
[----:B----4-:R-:W-:Y:S01]  /*2d00*/  @!P2 FMUL R45, R45, R45 ;  /* 0x0000002d2d2da220 */ /* 0x010fe20000400000 */
[----:B------:R-:W-:Y:S01]  /*2d10*/  FADD R44, R39, R44 ;  /* 0x0000002c272c7221 */ /* 0x000fe20000000000 */
[----:B------:R-:W-:Y:S01]  /*2d20*/  F2FP.F16.F32.PACK_AB R39, R35, R56 ;  /* 0x000000382327723e */ /* 0x000fe200000000ff */
[----:B------:R-:W-:Y:S01]  /*2d30*/  FADD R33, R5, R18 ;  /* 0x0000001205217221 */ /* 0x000fe20000000000 */
[----:B------:R-:W-:Y:S01]  /*2d40*/  FADD R5, R38, R45 ;  /* 0x0000002d26057221 */ /* 0x000fe20000000000 */
[----:B------:R-:W-:Y:S01]  /*2d50*/  F2FP.F16.F32.PACK_AB R35, R59, R42 ;  /* 0x0000002a3b23723e */ /* 0x000fe200000000ff */
[----:B------:R-:W1:Y:S01]  /*2d60*/  MUFU.EX2 R49, R52 ;  /* 0x0000003400317308 */ /* 0x000e620000000800 */
[----:B-----5:R-:W-:Y:S01]  /*2d70*/  @!P1 FMUL R30, R30, R30 ;  /* 0x0000001e1e1e9220 */ /* 0x020fe20000400000 */
[----:B------:R-:W-:-:S03]  /*2d80*/  F2FP.F16.F32.PACK_AB R38, R21, R38 ;  /* 0x000000261526723e */ /* 0x000fc600000000ff */
[----:B------:R-:W-:Y:S01]  /*2d90*/  FADD R18, R21, R30 ;  /* 0x0000001e15127221 */ /* 0x000fe20000000000 */
[----:B------:R-:W-:Y:S02]  /*2da0*/  F2FP.F16.F32.PACK_AB R30, R30, R45 ;  /* 0x0000002d1e1e723e */ /* 0x000fe400000000ff */
[----:B------:R3:W4:Y:S01]  /*2db0*/  MUFU.EX2 R26, R4 ;  /* 0x00000004001a7308 */ /* 0x0007220000000800 */
[----:B--2---:R-:W-:-:S04]  /*2dc0*/  @!P4 FMUL R47, R47, R47 ;  /* 0x0000002f2f2fc220 */ /* 0x004fc80000400000 */
[----:B------:R-:W-:Y:S01]  /*2dd0*/  FADD R25, R32, R47 ;  /* 0x0000002f20197221 */ /* 0x000fe20000000000 */
[----:B------:R-:W-:Y:S01]  /*2de0*/  F2FP.F16.F32.PACK_AB R32, R23, R32 ;  /* 0x000000201720723e */ /* 0x000fe200000000ff */
[----:B-1----:R-:W-:Y:S01]  /*2df0*/  @!P5 FMUL R49, R49, R49 ;  /* 0x000000313131d220 */ /* 0x002fe20000400000 */
[----:B---3--:R-:W-:-:S03]  /*2e00*/  FADD R4, R24, R43 ;  /* 0x0000002b18047221 */ /* 0x008fc60000000000 */
[----:B------:R-:W-:Y:S01]  /*2e10*/  FADD R36, R34, R49 ;  /* 0x0000003122247221 */ /* 0x000fe20000000000 */
[----:B------:R-:W-:Y:S01]  /*2e20*/  FADD R4, R4, R25 ;  /* 0x0000001904047221 */ /* 0x000fe20000000000 */
[----:B------:R-:W-:Y:S01]  /*2e30*/  MOV R25, UR10 ;  /* 0x0000000a00197c02 */ /* 0x000fe20008000f00 */
[----:B----4-:R-:W-:Y:S01]  /*2e40*/  @!P3 FMUL R26, R26, R26 ;  /* 0x0000001a1a1ab220 */ /* 0x010fe20000400000 */
[----:B------:R-:W-:Y:S02]  /*2e50*/  FADD R5, R5, R36 ;  /* 0x0000002405057221 */ /* 0x000fe40000000000 */
[----:B------:R1:W-:Y:S01]  /*2e60*/  SYNCS.ARRIVE.TRANS64.A1T0 RZ, [R25+UR14], RZ ;  /* 0x000000ff19ff79a7 */ /* 0x0003e2000810000e */
[----:B------:R-:W-:Y:S01]  /*2e70*/  F2FP.F16.F32.PACK_AB R36, R19, R24 ;  /* 0x000000181324723e */ /* 0x000fe200000000ff */
[----:B------:R-:W-:Y:S01]  /*2e80*/  FADD R29, R41, R26 ;  /* 0x0000001a291d7221 */ /* 0x000fe20000000000 */
[----:B------:R-:W-:Y:S01]  /*2e90*/  FADD R4, R4, R5 ;  /* 0x0000000504047221 */ /* 0x000fe20000000000 */
[----:B------:R-:W-:Y:S01]  /*2ea0*/  FADD R5, R37, R44 ;  /* 0x0000002c25057221 */ /* 0x000fe20000000000 */
[----:B------:R-:W-:Y:S01]  /*2eb0*/  F2FP.F16.F32.PACK_AB R37, R31, R22 ;  /* 0x000000161f25723e */ /* 0x000fe200000000ff */
[----:B------:R-:W-:Y:S01]  /*2ec0*/  FADD R18, R18, R29 ;  /* 0x0000001d12127221 */ /* 0x000fe20000000000 */
[----:B------:R-:W-:-:S02]  /*2ed0*/  F2FP.F16.F32.PACK_AB R29, R46, R61 ;  /* 0x0000003d2e1d723e */ /* 0x000fc400000000ff */
[----:B------:R-:W-:Y:S01]  /*2ee0*/  F2FP.F16.F32.PACK_AB R31, R50, R63 ;  /* 0x0000003f321f723e */ /* 0x000fe200000000ff */
[----:B------:R-:W-:Y:S01]  /*2ef0*/  FADD R33, R33, R18 ;  /* 0x0000001221217221 */ /* 0x000fe20000000000 */
[----:B-1----:R-:W-:Y:S02]  /*2f00*/  F2FP.F16.F32.PACK_AB R25, R51, R54 ;  /* 0x000000363319723e */ /* 0x002fe400000000ff */
[----:B------:R-:W-:Y:S01]  /*2f10*/  F2FP.F16.F32.PACK_AB R34, R41, R34 ;  /* 0x000000222922723e */ /* 0x000fe200000000ff */
[----:B------:R-:W-:Y:S01]  /*2f20*/  FADD R4, R4, R33 ;  /* 0x0000002104047221 */ /* 0x000fe20000000000 */
[----:B------:R-:W-:Y:S02]  /*2f30*/  F2FP.F16.F32.PACK_AB R33, R58, R57 ;  /* 0x000000393a21723e */ /* 0x000fe400000000ff */
[----:B------:R-:W-:Y:S02]  /*2f40*/  F2FP.F16.F32.PACK_AB R24, R20, R47 ;  /* 0x0000002f1418723e */ /* 0x000fe400000000ff */
[----:B------:R-:W-:Y:S01]  /*2f50*/  F2FP.F16.F32.PACK_AB R26, R26, R49 ;  /* 0x000000311a1a723e */ /* 0x000fe200000000ff */
[----:B------:R-:W-:Y:S06]  /*2f60*/  @!P0 BRA `(.L_x_19) ;  /* 0x0000000000048947 */ /* 0x000fec0003800000 */
[----:B------:R-:W-:Y:S01]  /*2f70*/  BPT.TRAP 0x1 ;  /* 0x000000040000795c */ /* 0x000fe20000300000 */
.L_x_19:
[----:B------:R-:W-:-:S13]  /*2f80*/  R2UR UR4, R16 ;  /* 0x00000000100472ca */ /* 0x000fda00000e0000 */
[----:B------:R-:W1:Y:S02]  /*2f90*/  SYNCS.PHASECHK.TRANS64.TRYWAIT P1, [UR4+0x31008], R15 ;  /* 0x0310080fff0075a7 */ /* 0x000e640008020144 */
[----:B-1----:R-:W-:Y:S05]  /*2fa0*/  @!P1 BRA `(.L_x_20) ;  /* 0x000000a800e49947 */ /* 0x002fea0003800000 */
.L_x_114:
[----:B------:R-:W-:Y:S01]  /*2fb0*/  R2UR UR5, R13 ;  /* 0x000000000d0572ca */ /* 0x000fe200000e0000 */
[----:B------:R-:W-:Y:S01]  /*2fc0*/  WARPGROUP.ARRIVE ;  /* 0x00000000000079c5 */ /* 0x000fe20000000000 */
[----:B------:R-:W-:Y:S01]  /*2fd0*/  UMOV UR19, 0x80000020 ;  /* 0x8000002000137882 */ /* 0x000fe20000000000 */
[----:B------:R-:W-:Y:S01]  /*2fe0*/  UMOV UR7, 0x80000020 ;  /* 0x8000002000077882 */ /* 0x000fe20000000000 */
[----:B------:R-:W-:Y:S01]  /*2ff0*/  UMOV UR11, 0x80000020 ;  /* 0x80000020000b7882 */ /* 0x000fe20000000000 */
[----:B------:R-:W-:-:S08]  /*3000*/  F2FP.F16.F32.PACK_AB R27, R168, R27 ;  /* 0x0000001ba81b723e */ /* 0x000fd000000000ff */
[----:B------:R-:W-:Y:S02]  /*3010*/  UIADD3 UR4, UR5, 0x700, URZ ;  /* 0x0000070005047890 */ /* 0x000fe4000fffe03f */
[----:B------:R-:W-:Y:S02]  /*3020*/  UIADD3 UR6, UR5, 0x800, URZ ;  /* 0x0000080005067890 */ /* 0x000fe4000fffe03f */
[----:B------:R-:W-:Y:S02]  /*3030*/  UIADD3 UR10, UR5, 0x900, URZ ;  /* 0x00000900050a7890 */ /* 0x000fe4000fffe03f */
[----:B------:R-:W-:Y:S01]  /*3040*/  UIADD3 UR14, UR5, 0xa00, URZ ;  /* 0x00000a00050e7890 */ /* 0x000fe2000fffe03f */
[----:B------:R-:W-:Y:S01]  /*3050*/  UMOV UR18, UR4 ;  /* 0x0000000400127c82 */ /* 0x000fe20008000000 */
[----:B------:R-:W-:Y:S01]  /*3060*/  UIADD3 UR4, UR5, 0xb00, URZ ;  /* 0x00000b0005047890 */ /* 0x000fe2000fffe03f */
[----:B------:R-:W-:Y:S01]  /*3070*/  HGMMA.64x32x16.F32 R152, R36, gdesc[UR16].tnspB, RZ, !UPT, gsb0 ;  /* 0x4060001024987df0 */ /* 0x000fe2000c0008ff */
[----:B------:R-:W-:-:S03]  /*3080*/  UMOV UR19, 0x80000020 ;  /* 0x8000002000137882 */ /* 0x000fc60000000000 */
[----:B------:R-:W-:Y:S01]  /*3090*/  UMOV UR18, UR14 ;  /* 0x0000000e00127c82 */ /* 0x000fe20008000000 */
[----:B------:R-:W-:Y:S01]  /*30a0*/  UIADD3 UR14, UR5, 0xa40, URZ ;  /* 0x00000a40050e7890 */ /* 0x000fe2000fffe03f */
[----:B------:R-:W-:Y:S02]  /*30b0*/  WARPGROUP.DEPBAR.LE gsb0, 0x0 ;  /* 0x00008000000079c5 */ /* 0x000fe40000010000 */
[----:B------:R-:W-:-:S06]  /*30c0*/  WARPGROUP.ARRIVE ;  /* 0x00000000000079c5 */ /* 0x000fcc0000000000 */
[----:B------:R-:W-:Y:S01]  /*30d0*/  HGMMA.64x32x16.F32 R136, R36, gdesc[UR4].tnspB, RZ, !UPT, gsb0 ;  /* 0x4060000424887df0 */ /* 0x000fe2000c0008ff */
[----:B------:R-:W-:Y:S01]  /*30e0*/  UIADD3 UR6, UR5, 0xc00, URZ ;  /* 0x00000c0005067890 */ /* 0x000fe2000fffe03f */
[----:B------:R-:W-:Y:S01]  /*30f0*/  UMOV UR7, 0x80000020 ;  /* 0x8000002000077882 */ /* 0x000fe20000000000 */
        /* <DEDUP_REMOVED lines=8> */
[----:B------:R-:W-:Y:S01]  /*3180*/  UMOV UR18, UR4 ;  /* 0x0000000400127c82 */ /* 0x000fe20008000000 */
[----:B------:R-:W-:Y:S01]  /*3190*/  UMOV UR19, 0x80000020 ;  /* 0x8000002000137882 */ /* 0x000fe20000000000 */
[----:B------:R-:W-:Y:S01]  /*31a0*/  UIADD3 UR4, UR5, 0x740, URZ ;  /* 0x0000074005047890 */ /* 0x000fe2000fffe03f */
        /* <DEDUP_REMOVED lines=18> */
[----:B------:R-:W-:Y:S01]  /*32d0*/  HGMMA.64x32x16.F32 R152, R32, gdesc[UR16].tnspB, R152, gsb0 ;  /* 0x4060001020987df0 */ /* 0x000fe20008000898 */
[----:B------:R-:W-:Y:S01]  /*32e0*/  UMOV UR18, UR14 ;  /* 0x0000000e00127c82 */ /* 0x000fe20008000000 */
[----:B------:R-:W-:Y:S01]  /*32f0*/  UMOV UR19, 0x80000020 ;  /* 0x8000002000137882 */ /* 0x000fe20000000000 */
[----:B------:R-:W-:Y:S01]  /*3300*/  UIADD3 UR14, UR5, 0xa80, URZ ;  /* 0x00000a80050e7890 */ /* 0x000fe2000fffe03f */
[----:B------:R-:W-:Y:S02]  /*3310*/  WARPGROUP.DEPBAR.LE gsb0, 0x0 ;  /* 0x00008000000079c5 */ /* 0x000fe40000010000 */
[----:B------:R-:W-:-:S06]  /*3320*/  WARPGROUP.ARRIVE ;  /* 0x00000000000079c5 */ /* 0x000fcc0000000000 */
[----:B------:R-:W-:Y:S01]  /*3330*/  HGMMA.64x32x16.F32 R136, R32, gdesc[UR4].tnspB, R136, gsb0 ;  /* 0x4060000420887df0 */ /* 0x000fe20008000888 */
[----:B------:R-:W-:Y:S01]  /*3340*/  UIADD3 UR6, UR5, 0xc40, URZ ;  /* 0x00000c4005067890 */ /* 0x000fe2000fffe03f */
[----:B------:R-:W-:Y:S01]  /*3350*/  UMOV UR7, 0x80000020 ;  /* 0x8000002000077882 */ /* 0x000fe20000000000 */
        /* <DEDUP_REMOVED lines=87> */
[----:B------:R-:W-:Y:S03]  /*38d0*/  HGMMA.64x32x16.F32 R88, R24, gdesc[UR16].tnspB, R88, gsb0 ;  /* 0x4060001018587df0 */ /* 0x000fe60008000858 */
[----:B------:R-:W-:Y:S02]  /*38e0*/  WARPGROUP.DEPBAR.LE gsb0, 0x0 ;  /* 0x00008000000079c5 */ /* 0x000fe40000010000 */
[----:B------:R-:W-:-:S06]  /*38f0*/  WARPGROUP.ARRIVE ;  /* 0x00000000000079c5 */ /* 0x000fcc0000000000 */
[----:B------:R-:W-:Y:S03]  /*3900*/  HGMMA.64x32x16.F32 R72, R24, gdesc[UR4].tnspB, R72, gsb0 ;  /* 0x4060000418487df0 */ /* 0x000fe60008000848 */
[----:B------:R-:W-:Y:S02]  /*3910*/  WARPGROUP.DEPBAR.LE gsb0, 0x0 ;  /* 0x00008000000079c5 */ /* 0x000fe40000010000 */
[----:B------:R-:W-:-:S06]  /*3920*/  WARPGROUP.ARRIVE ;  /* 0x00000000000079c5 */ /* 0x000fcc0000000000 */
[----:B------:R-:W-:Y:S03]  /*3930*/  HGMMA.64x32x16.F32 R56, R24, gdesc[UR8].tnspB, R56, gsb0 ;  /* 0x4060000818387df0 */ /* 0x000fe60008000838 */
[----:B------:R-:W-:Y:S02]  /*3940*/  WARPGROUP.DEPBAR.LE gsb0, 0x0 ;  /* 0x00008000000079c5 */ /* 0x000fe40000010000 */
[----:B------:R-:W-:Y:S05]  /*3950*/  @!P0 BRA `(.L_x_21) ;  /* 0x0000000000048947 */ /* 0x000fea0003800000 */
[----:B------:R-:W-:Y:S01]  /*3960*/  BPT.TRAP 0x1 ;  /* 0x000000040000795c */ /* 0x000fe20000300000 */
.L_x_21:
[----:B------:R-:W-:Y:S01]  /*3970*/  R2UR UR4, R16 ;  /* 0x00000000100472ca */ /* 0x000fe200000e0000 */
[----:B------:R-:W-:Y:S01]  /*3980*/  UISETP.GT.U32.AND UP0, UPT, UR15, 0x1, UPT ;  /* 0x000000010f00788c */ /* 0x000fe2000bf04070 */
[----:B------:R-:W-:-:S05]  /*3990*/  MOV R20, RZ ;  /* 0x000000ff00147202 */ /* 0x000fca0000000f00 */
[----:B------:R-:W-:-:S06]  /*39a0*/  PLOP3.LUT P1, PT, PT, PT, UP0, 0x80, 0x0 ;  /* 0x000000000000781c */ /* 0x000fcc0003f2f008 */
[----:B------:R-:W-:-:S04]  /*39b0*/  UIADD3 UR4, UR4, 0x31028, URZ ;  /* 0x0003102804047890 */ /* 0x000fc8000fffe03f */
[----:B------:R-:W-:-:S09]  /*39c0*/  UPRMT UR4, URZ, 0x654, UR4 ;  /* 0x000006543f047896 */ /* 0x000fd20008000004 */
[----:B------:R-:W-:Y:S01]  /*39d0*/  SYNCS.ARRIVE.TRANS64.RED.A1T0 RZ, [UR4], RZ ;  /* 0x000000ffffff79a7 */ /* 0x000fe20008100404 */
[----:B------:R-:W-:Y:S05]  /*39e0*/  @P1 BRA `(.L_x_22) ;  /* 0x0000000000041947 */ /* 0x000fea0003800000 */
[----:B------:R-:W-:Y:S01]  /*39f0*/  BPT.TRAP 0x1 ;  /* 0x000000040000795c */ /* 0x000fe20000300000 */
.L_x_22:
[----:B------:R-:W-:Y:S01]  /*3a00*/  ISETP.GE.AND P2, PT, R14, 0x4, PT ;  /* 0x000000040e00780c */ /* 0x000fe20003f46270 */
[----:B------:R-:W-:Y:S01]  /*3a10*/  UMOV UR4, 0x1 ;  /* 0x0000000100047882 */ /* 0x000fe20000000000 */
[----:B------:R-:W-:Y:S01]  /*3a20*/  UMOV UR60, 0x2 ;  /* 0x00000002003c7882 */ /* 0x000fe20000000000 */
[----:B------:R-:W-:Y:S02]  /*3a30*/  MOV R168, UR4 ;  /* 0x0000000400a87c02 */ /* 0x000fe40008000f00 */
[----:B------:R-:W-:Y:S02]  /*3a40*/  IADD3 R10, R10, 0x40, RZ ;  /* 0x000000400a0a7810 */ /* 0x000fe40007ffe0ff */
[----:B-1----:R-:W-:-:S06]  /*3a50*/  IADD3 R15, R14, -0x2, RZ ;  /* 0xfffffffe0e0f7810 */ /* 0x002fcc0007ffe0ff */
[----:B------:R-:W-:Y:S05]  /*3a60*/  @!P2 BRA `(.L_x_23) ;  /* 0x000000280074a947 */ /* 0x000fea0003800000 */
[----:B------:R-:W-:Y:S01]  /*3a70*/  UMOV UR5, 0x1 ;  /* 0x0000000100057882 */ /* 0x000fe20000000000 */
[----:B------:R-:W-:Y:S01]  /*3a80*/  IADD3 R18, R14, -0x3, RZ ;  /* 0xfffffffd0e127810 */ /* 0x000fe20007ffe0ff */
[----:B------:R-:W-:Y:S01]  /*3a90*/  UMOV UR60, 0x2 ;  /* 0x00000002003c7882 */ /* 0x000fe20000000000 */
[----:B------:R-:W-:Y:S01]  /*3aa0*/  MOV R21, R7 ;  /* 0x0000000700157202 */ /* 0x000fe20000000f00 */
[----:B------:R-:W-:Y:S01]  /*3ab0*/  ULDC UR4, c[0x0][0x604] ;  /* 0x0001810000047ab9 */ /* 0x000fe20000000800 */
[----:B------:R-:W-:Y:S02]  /*3ac0*/  MOV R19, R6 ;  /* 0x0000000600137202 */ /* 0x000fe40000000f00 */
[----:B------:R-:W-:Y:S02]  /*3ad0*/  MOV R20, RZ ;  /* 0x000000ff00147202 */ /* 0x000fe40000000f00 */
[----:B------:R-:W-:-:S07]  /*3ae0*/  MOV R168, UR5 ;  /* 0x0000000500a87c02 */ /* 0x000fce0008000f00 */
.L_x_34:
[----:B------:R-:W-:Y:S02]  /*3af0*/  PLOP3.LUT P3, PT, PT, PT, UP1, 0x80, 0x0 ;  /* 0x000000000000781c */ /* 0x000fe40003f6f018 */
[----:B------:R-:W-:-:S11]  /*3b00*/  MOV R15, R18 ;  /* 0x00000012000f7202 */ /* 0x000fd60000000f00 */
[----:B------:R-:W-:Y:S05]  /*3b10*/  @!P3 BRA `(.L_x_24) ;  /* 0x000000000004b947 */ /* 0x000fea0003800000 */
[----:B------:R-:W-:Y:S01]  /*3b20*/  BPT.TRAP 0x1 ;  /* 0x000000040000795c */ /* 0x000fe20000300000 */
.L_x_24:
[----:B------:R-:W-:Y:S02]  /*3b30*/  R2UR UR5, R16 ;  /* 0x00000000100572ca */ /* 0x000fe400000e0000 */
[----:B------:R-:W-:-:S11]  /*3b40*/  SHF.L.U32 R6, R20, 0x1f, RZ ;  /* 0x0000001f14067819 */ /* 0x000fd600000006ff */
[----:B------:R-:W-:-:S09]  /*3b50*/  ULEA UR5, UR60, UR5, 0x3 ;  /* 0x000000053c057291 */ /* 0x000fd2000f8e183f */
[----:B------:R-:W1:Y:S02]  /*3b60*/  SYNCS.PHASECHK.TRANS64.TRYWAIT P2, [UR5+0x31000], R6 ;  /* 0x03100006ff0075a7 */ /* 0x000e640008040145 */
[----:B-1----:R-:W-:Y:S05]  /*3b70*/  @!P2 BRA `(.L_x_25) ;  /* 0x000000a0000ca947 */ /* 0x002fea0003800000 */
.L_x_115:
        /* <DEDUP_REMOVED lines=13> */
[----:B------:R-:W-:Y:S01]  /*3c50*/  UIMAD UR5, UR60, 0x700, UR5 ;  /* 0x000007003c0578a4 */ /* 0x000fe2000f8e0205 */
[----:B-1----:R-:W-:Y:S01]  /*3c60*/  MOV R6, UR57 ;  /* 0x0000003900067c02 */ /* 0x002fe20008000f00 */
[----:B------:R-:W-:Y:S01]  /*3c70*/  UMOV UR51, 0x80000020 ;  /* 0x8000002000337882 */ /* 0x000fe20000000000 */
[----:B------:R-:W-:Y:S01]  /*3c80*/  UMOV UR55, 0x80000020 ;  /* 0x8000002000377882 */ /* 0x000fe20000000000 */
[----:B------:R-:W-:Y:S01]  /*3c90*/  UIADD3 UR10, UR5, 0x2, URZ ;  /* 0x00000002050a7890 */ /* 0x000fe2000fffe03f */
[----:B------:R-:W-:Y:S01]  /*3ca0*/  MOV R7, UR56 ;  /* 0x0000003800077c02 */ /* 0x000fe20008000f00 */
[----:B------:R-:W-:-:S02]  /*3cb0*/  UIADD3 UR14, UR5, 0x100, URZ ;  /* 0x00000100050e7890 */ /* 0x000fc4000fffe03f */
[----:B------:R-:W-:Y:S01]  /*3cc0*/  UMOV UR58, UR5 ;  /* 0x00000005003a7c82 */ /* 0x000fe20008000000 */
[----:B------:R-:W-:Y:S01]  /*3cd0*/  UIADD3 UR18, UR5, 0x102, URZ ;  /* 0x0000010205127890 */ /* 0x000fe2000fffe03f */
[----:B------:R-:W-:Y:S01]  /*3ce0*/  HGMMA.64x64x16.F32 R24, gdesc[UR56], RZ, !UPT, gsb0 ;  /* 0x00e00000381879f0 */ /* 0x000fe2000c0008ff */
[----:B------:R-:W-:Y:S01]  /*3cf0*/  UIADD3 UR22, UR5, 0x200, URZ ;  /* 0x0000020005167890 */ /* 0x000fe2000fffe03f */
[----:B------:R-:W-:Y:S01]  /*3d00*/  R2UR UR56, R8 ;  /* 0x00000000083872ca */ /* 0x000fe200000e0000 */
[----:B------:R-:W-:Y:S01]  /*3d10*/  UIADD3 UR26, UR5, 0x202, URZ ;  /* 0x00000202051a7890 */ /* 0x000fe2000fffe03f */
[----:B------:R-:W-:Y:S01]  /*3d20*/  R2UR UR57, R9 ;  /* 0x00000000093972ca */ /* 0x000fe200000e0000 */
[----:B------:R-:W-:Y:S02]  /*3d30*/  UIADD3 UR30, UR5, 0x300, URZ ;  /* 0x00000300051e7890 */ /* 0x000fe4000fffe03f */
[----:B------:R-:W-:Y:S02]  /*3d40*/  UIADD3 UR34, UR5, 0x302, URZ ;  /* 0x0000030205227890 */ /* 0x000fe4000fffe03f */
[----:B------:R-:W-:-:S02]  /*3d50*/  UIADD3 UR38, UR5, 0x400, URZ ;  /* 0x0000040005267890 */ /* 0x000fc4000fffe03f */
[----:B------:R-:W-:Y:S02]  /*3d60*/  UIADD3 UR42, UR5, 0x402, URZ ;  /* 0x00000402052a7890 */ /* 0x000fe4000fffe03f */
[----:B------:R-:W-:Y:S02]  /*3d70*/  UIADD3 UR46, UR5, 0x500, URZ ;  /* 0x00000500052e7890 */ /* 0x000fe4000fffe03f */
[----:B------:R-:W-:Y:S02]  /*3d80*/  UIADD3 UR50, UR5, 0x502, URZ ;  /* 0x0000050205327890 */ /* 0x000fe4000fffe03f */
[----:B------:R-:W-:Y:S02]  /*3d90*/  UIADD3 UR54, UR5, 0x600, URZ ;  /* 0x0000060005367890 */ /* 0x000fe4000fffe03f */
[----:B------:R-:W-:Y:S01]  /*3da0*/  UIADD3 UR5, UR5, 0x602, URZ ;  /* 0x0000060205057890 */ /* 0x000fe2000fffe03f */
[----:B------:R-:W-:-:S06]  /*3db0*/  UMOV UR59, 0x80000020 ;  /* 0x80000020003b7882 */ /* 0x000fcc0000000000 */
[----:B------:R-:W-:Y:S01]  /*3dc0*/  UMOV UR58, UR5 ;  /* 0x00000005003a7c82 */ /* 0x000fe20008000000 */
[----:B------:R-:W-:-:S04]  /*3dd0*/  UIADD3 UR5, UR60, 0x1, URZ ;  /* 0x000000013c057890 */ /* 0x000fc8000fffe03f */
[----:B------:R-:W-:-:S04]  /*3de0*/  UISETP.NE.AND UP0, UPT, UR5, 0x5, UPT ;  /* 0x000000050500788c */ /* 0x000fc8000bf05270 */
[----:B------:R-:W-:Y:S02]  /*3df0*/  USEL UR6, URZ, 0x1, UP0 ;  /* 0x000000013f067887 */ /* 0x000fe40008000000 */
[----:B------:R-:W-:-:S04]  /*3e00*/  USEL UR5, UR5, URZ, UP0 ;  /* 0x0000003f05057287 */ /* 0x000fc80008000000 */
[----:B------:R-:W-:Y:S01]  /*3e10*/  LOP3.LUT R14, R20, UR6, RZ, 0x3c, !PT ;  /* 0x00000006140e7c12 */ /* 0x000fe2000f8e3cff */
[----:B------:R-:W-:Y:S02]  /*3e20*/  WARPGROUP.DEPBAR.LE gsb0, 0x0 ;  /* 0x00008000000079c5 */ /* 0x000fe40000010000 */
[----:B------:R-:W-:-:S06]  /*3e30*/  WARPGROUP.ARRIVE ;  /* 0x00000000000079c5 */ /* 0x000fcc0000000000 */
[----:B------:R-:W-:Y:S03]  /*3e40*/  HGMMA.64x64x16.F32 R24, gdesc[UR8], R24, gsb0 ;  /* 0x00e00000081879f0 */ /* 0x000fe60008000818 */
        /* <DEDUP_REMOVED lines=35> */
[----:B------:R-:W-:Y:S01]  /*4080*/  HGMMA.64x64x16.F32 R24, gdesc[UR56], R24, gsb0 ;  /* 0x00e00000381879f0 */ /* 0x000fe20008000818 */
[----:B------:R-:W-:Y:S02]  /*4090*/  R2UR UR57, R6 ;  /* 0x00000000063972ca */ /* 0x000fe400000e0000 */
[----:B------:R-:W-:Y:S01]  /*40a0*/  R2UR UR56, R7 ;  /* 0x00000000073872ca */ /* 0x000fe200000e0000 */
[----:B------:R-:W-:Y:S02]  /*40b0*/  WARPGROUP.DEPBAR.LE gsb0, 0x0 ;  /* 0x00008000000079c5 */ /* 0x000fe40000010000 */
[----:B------:R-:W-:-:S12]  /*40c0*/  @!P3 BRA `(.L_x_26) ;  /* 0x000000000004b947 */ /* 0x000fd80003800000 */
[----:B------:R-:W-:Y:S01]  /*40d0*/  BPT.TRAP 0x1 ;  /* 0x000000040000795c */ /* 0x000fe20000300000 */
.L_x_26:
[----:B------:R-:W-:Y:S02]  /*40e0*/  FMNMX R6, R24, R21, !PT ;  /* 0x0000001518067209 */ /* 0x000fe40007800000 */
[----:B------:R-:W-:Y:S02]  /*40f0*/  FMNMX R20, R26, R19, !PT ;  /* 0x000000131a147209 */ /* 0x000fe40007800000 */
[----:B------:R-:W-:Y:S02]  /*4100*/  FMNMX R7, R25, R6, !PT ;  /* 0x0000000619077209 */ /* 0x000fe40007800000 */
[----:B------:R-:W-:Y:S02]  /*4110*/  FMNMX R23, R27, R20, !PT ;  /* 0x000000141b177209 */ /* 0x000fe40007800000 */
[----:B------:R-:W-:Y:S02]  /*4120*/  FMNMX R6, R28, R7, !PT ;  /* 0x000000071c067209 */ /* 0x000fe40007800000 */
[----:B------:R-:W-:-:S02]  /*4130*/  FMNMX R20, R30, R23, !PT ;  /* 0x000000171e147209 */ /* 0x000fc40007800000 */
[----:B------:R-:W-:Y:S02]  /*4140*/  FMNMX R7, R29, R6, !PT ;  /* 0x000000061d077209 */ /* 0x000fe40007800000 */
[----:B------:R-:W-:Y:S02]  /*4150*/  FMNMX R23, R31, R20, !PT ;  /* 0x000000141f177209 */ /* 0x000fe40007800000 */
[----:B------:R-:W-:Y:S02]  /*4160*/  FMNMX R6, R32, R7, !PT ;  /* 0x0000000720067209 */ /* 0x000fe40007800000 */
[----:B------:R-:W-:Y:S02]  /*4170*/  FMNMX R20, R34, R23, !PT ;  /* 0x0000001722147209 */ /* 0x000fe40007800000 */
[----:B------:R-:W-:Y:S02]  /*4180*/  FMNMX R7, R33, R6, !PT ;  /* 0x0000000621077209 */ /* 0x000fe40007800000 */
[----:B------:R-:W-:-:S02]  /*4190*/  FMNMX R23, R35, R20, !PT ;  /* 0x0000001423177209 */ /* 0x000fc40007800000 */
[----:B------:R-:W-:Y:S02]  /*41a0*/  FMNMX R6, R36, R7, !PT ;  /* 0x0000000724067209 */ /* 0x000fe40007800000 */
[----:B------:R-:W-:Y:S02]  /*41b0*/  R2UR UR6, R16 ;  /* 0x00000000100672ca */ /* 0x000fe400000e0000 */
[----:B------:R-:W-:-:S04]  /*41c0*/  FMNMX R7, R37, R6, !PT ;  /* 0x0000000625077209 */ /* 0x000fc80007800000 */
[----:B------:R-:W-:-:S04]  /*41d0*/  FMNMX R6, R40, R7, !PT ;  /* 0x0000000728067209 */ /* 0x000fc80007800000 */
[----:B------:R-:W-:-:S03]  /*41e0*/  FMNMX R7, R41, R6, !PT ;  /* 0x0000000629077209 */ /* 0x000fc60007800000 */
[----:B------:R-:W-:Y:S01]  /*41f0*/  ULEA UR6, UR5, UR6, 0x3 ;  /* 0x0000000605067291 */ /* 0x000fe2000f8e183f */
[----:B------:R-:W-:-:S04]  /*4200*/  FMNMX R6, R44, R7, !PT ;  /* 0x000000072c067209 */ /* 0x000fc80007800000 */
[----:B------:R-:W-:-:S04]  /*4210*/  FMNMX R7, R45, R6, !PT ;  /* 0x000000062d077209 */ /* 0x000fc80007800000 */
[----:B------:R-:W-:-:S04]  /*4220*/  FMNMX R6, R48, R7, !PT ;  /* 0x0000000730067209 */ /* 0x000fc80007800000 */
[----:B------:R-:W-:-:S04]  /*4230*/  FMNMX R7, R49, R6, !PT ;  /* 0x0000000631077209 */ /* 0x000fc80007800000 */
[----:B------:R-:W-:-:S04]  /*4240*/  FMNMX R6, R52, R7, !PT ;  /* 0x0000000734067209 */ /* 0x000fc80007800000 */
[----:B------:R-:W-:-:S05]  /*4250*/  FMNMX R6, R53, R6, !PT ;  /* 0x0000000635067209 */ /* 0x000fca0007800000 */
[----:B------:R-:W1:Y:S02]  /*4260*/  SHFL.BFLY PT, R7, R6, 0x1, 0x1f ;  /* 0x0c201f0006077f89 */ /* 0x000e6400000e0000 */
[----:B-1----:R-:W-:Y:S02]  /*4270*/  FMNMX R18, R6, R7, !PT ;  /* 0x0000000706127209 */ /* 0x002fe40007800000 */
[----:B------:R-:W-:-:S03]  /*4280*/  FMNMX R6, R38, R23, !PT ;  /* 0x0000001726067209 */ /* 0x000fc60007800000 */
[----:B------:R-:W1:Y:S01]  /*4290*/  SHFL.BFLY PT, R7, R18, 0x2, 0x1f ;  /* 0x0c401f0012077f89 */ /* 0x000e6200000e0000 */
[----:B------:R-:W-:-:S04]  /*42a0*/  FMNMX R23, R39, R6, !PT ;  /* 0x0000000627177209 */ /* 0x000fc80007800000 */
[----:B------:R-:W-:-:S04]  /*42b0*/  FMNMX R6, R42, R23, !PT ;  /* 0x000000172a067209 */ /* 0x000fc80007800000 */
[----:B------:R-:W-:-:S04]  /*42c0*/  FMNMX R171, R43, R6, !PT ;  /* 0x000000062bab7209 */ /* 0x000fc80007800000 */
[----:B------:R-:W-:Y:S02]  /*42d0*/  FMNMX R6, R46, R171, !PT ;  /* 0x000000ab2e067209 */ /* 0x000fe40007800000 */
[----:B-1----:R-:W-:-:S04]  /*42e0*/  FMNMX R7, R18, R7, !PT ;  /* 0x0000000712077209 */ /* 0x002fc80007800000 */
[----:B------:R-:W-:-:S04]  /*42f0*/  FSETP.NEU.AND P2, PT, R7, -INF , PT ;  /* 0xff8000000700780b */ /* 0x000fc80003f4d000 */
[----:B------:R-:W-:-:S05]  /*4300*/  FSEL R20, R7, RZ, P2 ;  /* 0x000000ff07147208 */ /* 0x000fca0001000000 */
[C---:B------:R-:W-:Y:S01]  /*4310*/  FMUL R169, R20.reuse, UR4 ;  /* 0x0000000414a97c20 */ /* 0x040fe20008400000 */
[----:B------:R-:W-:-:S03]  /*4320*/  FADD R20, -R20, R21 ;  /* 0x0000001514147221 */ /* 0x000fc60000000100 */
[--C-:B------:R-:W-:Y:S01]  /*4330*/  FFMA R24, R24, UR4, -R169.reuse ;  /* 0x0000000418187c23 */ /* 0x100fe200080008a9 */
[--C-:B------:R-:W-:Y:S01]  /*4340*/  FFMA R23, R25, UR4, -R169.reuse ;  /* 0x0000000419177c23 */ /* 0x100fe200080008a9 */
[----:B------:R-:W-:Y:S01]  /*4350*/  FMNMX R25, R47, R6, !PT ;  /* 0x000000062f197209 */ /* 0x000fe20007800000 */
[--C-:B------:R-:W-:Y:S01]  /*4360*/  FFMA R18, R28, UR4, -R169.reuse ;  /* 0x000000041c127c23 */ /* 0x100fe200080008a9 */
[--C-:B------:R-:W-:Y:S01]  /*4370*/  FFMA R28, R32, UR4, -R169.reuse ;  /* 0x00000004201c7c23 */ /* 0x100fe200080008a9 */
[----:B------:R-:W-:Y:S01]  /*4380*/  FSETP.GEU.AND P5, PT, R24, -126, PT ;  /* 0xc2fc00001800780b */ /* 0x000fe20003fae000 */
[--C-:B------:R-:W-:Y:S01]  /*4390*/  FFMA R22, R36, UR4, -R169.reuse ;  /* 0x0000000424167c23 */ /* 0x100fe200080008a9 */
[----:B------:R-:W-:Y:S01]  /*43a0*/  FSETP.GEU.AND P3, PT, R23, -126, PT ;  /* 0xc2fc00001700780b */ /* 0x000fe20003f6e000 */
[--C-:B------:R-:W-:Y:S01]  /*43b0*/  FFMA R32, R41, UR4, -R169.reuse ;  /* 0x0000000429207c23 */ /* 0x100fe200080008a9 */
[----:B------:R-:W-:Y:S01]  /*43c0*/  FMNMX R6, R50, R25, !PT ;  /* 0x0000001932067209 */ /* 0x000fe20007800000 */
[--C-:B------:R-:W-:Y:S01]  /*43d0*/  FFMA R25, R29, UR4, -R169.reuse ;  /* 0x000000041d197c23 */ /* 0x100fe200080008a9 */
[----:B------:R-:W-:Y:S01]  /*43e0*/  FSETP.GEU.AND P2, PT, R18, -126, PT ;  /* 0xc2fc00001200780b */ /* 0x000fe20003f4e000 */
[--C-:B------:R-:W-:Y:S01]  /*43f0*/  FFMA R29, R33, UR4, -R169.reuse ;  /* 0x00000004211d7c23 */ /* 0x100fe200080008a9 */
[----:B------:R-:W-:Y:S01]  /*4400*/  FSETP.GEU.AND P6, PT, R28, -126, PT ;  /* 0xc2fc00001c00780b */ /* 0x000fe20003fce000 */
[--C-:B------:R-:W-:Y:S01]  /*4410*/  FFMA R33, R37, UR4, -R169.reuse ;  /* 0x0000000425217c23 */ /* 0x100fe200080008a9 */
[----:B------:R-:W-:Y:S01]  /*4420*/  FSETP.GEU.AND P4, PT, R25, -126, PT ;  /* 0xc2fc00001900780b */ /* 0x000fe20003f8e000 */
[--C-:B------:R-:W-:Y:S01]  /*4430*/  FFMA R37, R40, UR4, -R169.reuse ;  /* 0x0000000428257c23 */ /* 0x100fe200080008a9 */
[----:B------:R-:W-:Y:S01]  /*4440*/  FMNMX R171, R51, R6, !PT ;  /* 0x0000000633ab7209 */ /* 0x000fe20007800000 */
[----:B------:R-:W-:Y:S01]  /*4450*/  @!P5 FMUL R24, R24, 0.5 ;  /* 0x3f0000001818d820 */ /* 0x000fe20000400000 */
[--C-:B------:R-:W-:Y:S01]  /*4460*/  FFMA R41, R44, UR4, -R169.reuse ;  /* 0x000000042c297c23 */ /* 0x100fe200080008a9 */
[----:B------:R-:W-:Y:S01]  /*4470*/  @!P3 FMUL R23, R23, 0.5 ;  /* 0x3f0000001717b820 */ /* 0x000fe20000400000 */
[----:B------:R-:W-:Y:S01]  /*4480*/  FMNMX R6, R54, R171, !PT ;  /* 0x000000ab36067209 */ /* 0x000fe20007800000 */
[--C-:B------:R-:W-:Y:S01]  /*4490*/  FFMA R36, R45, UR4, -R169.reuse ;  /* 0x000000042d247c23 */ /* 0x100fe200080008a9 */
[--C-:B------:R-:W-:Y:S01]  /*44a0*/  FFMA R45, R48, UR4, -R169.reuse ;  /* 0x00000004302d7c23 */ /* 0x100fe200080008a9 */
[----:B------:R-:W1:Y:S01]  /*44b0*/  MUFU.EX2 R24, R24 ;  /* 0x0000001800187308 */ /* 0x000e620000000800 */
[----:B------:R-:W-:Y:S01]  /*44c0*/  @!P2 FMUL R18, R18, 0.5 ;  /* 0x3f0000001212a820 */ /* 0x000fe20000400000 */
[----:B------:R-:W-:Y:S01]  /*44d0*/  FMNMX R6, R55, R6, !PT ;  /* 0x0000000637067209 */ /* 0x000fe20007800000 */
[----:B------:R-:W-:Y:S01]  /*44e0*/  @!P6 FMUL R28, R28, 0.5 ;  /* 0x3f0000001c1ce820 */ /* 0x000fe20000400000 */
[----:B------:R-:W-:Y:S01]  /*44f0*/  @!P4 FMUL R25, R25, 0.5 ;  /* 0x3f0000001919c820 */ /* 0x000fe20000400000 */
[--C-:B------:R-:W-:Y:S01]  /*4500*/  FFMA R40, R49, UR4, -R169.reuse ;  /* 0x0000000431287c23 */ /* 0x100fe200080008a9 */
[--C-:B------:R-:W-:Y:S01]  /*4510*/  FFMA R49, R52, UR4, -R169.reuse ;  /* 0x0000000434317c23 */ /* 0x100fe200080008a9 */
[----:B------:R-:W2:Y:S01]  /*4520*/  SHFL.BFLY PT, R171, R6, 0x1, 0x1f ;  /* 0x0c201f0006ab7f89 */ /* 0x000ea200000e0000 */
[----:B------:R-:W3:Y:S01]  /*4530*/  MUFU.EX2 R23, R23 ;  /* 0x0000001700177308 */ /* 0x000ee20000000800 */
[----:B------:R-:W-:Y:S01]  /*4540*/  FFMA R44, R53, UR4, -R169 ;  /* 0x00000004352c7c23 */ /* 0x000fe200080008a9 */
[----:B------:R-:W-:-:S06]  /*4550*/  FMUL R20, R20, UR4 ;  /* 0x0000000414147c20 */ /* 0x000fcc0008400000 */
[----:B------:R-:W4:Y:S01]  /*4560*/  MUFU.EX2 R18, R18 ;  /* 0x0000001200127308 */ /* 0x000f220000000800 */
[----:B-1----:R-:W-:Y:S01]  /*4570*/  @!P5 FMUL R24, R24, R24 ;  /* 0x000000181818d220 */ /* 0x002fe20000400000 */
[----:B------:R-:W-:-:S06]  /*4580*/  FSETP.GEU.AND P5, PT, R29, -126, PT ;  /* 0xc2fc00001d00780b */ /* 0x000fcc0003fae000 */
[----:B------:R-:W1:Y:S01]  /*4590*/  MUFU.EX2 R25, R25 ;  /* 0x0000001900197308 */ /* 0x000e620000000800 */
[----:B---3--:R-:W-:Y:S01]  /*45a0*/  @!P3 FMUL R23, R23, R23 ;  /* 0x000000171717b220 */ /* 0x008fe20000400000 */
[----:B------:R-:W-:-:S05]  /*45b0*/  FSETP.GEU.AND P3, PT, R22, -126, PT ;  /* 0xc2fc00001600780b */ /* 0x000fca0003f6e000 */
[----:B------:R-:W-:Y:S01]  /*45c0*/  @!P5 FMUL R29, R29, 0.5 ;  /* 0x3f0000001d1dd820 */ /* 0x000fe20000400000 */
[----:B------:R-:W3:Y:S01]  /*45d0*/  MUFU.EX2 R28, R28 ;  /* 0x0000001c001c7308 */ /* 0x000ee20000000800 */
[----:B----4-:R-:W-:Y:S01]  /*45e0*/  @!P2 FMUL R18, R18, R18 ;  /* 0x000000121212a220 */ /* 0x010fe20000400000 */
[----:B------:R-:W-:Y:S02]  /*45f0*/  FSETP.GEU.AND P2, PT, R33, -126, PT ;  /* 0xc2fc00002100780b */ /* 0x000fe40003f4e000 */
[----:B--2---:R-:W-:-:S03]  /*4600*/  FMNMX R6, R6, R171, !PT ;  /* 0x000000ab06067209 */ /* 0x004fc60007800000 */
[----:B------:R-:W-:Y:S01]  /*4610*/  @!P3 FMUL R22, R22, 0.5 ;  /* 0x3f0000001616b820 */ /* 0x000fe20000400000 */
[----:B------:R-:W2:Y:S01]  /*4620*/  MUFU.EX2 R29, R29 ;  /* 0x0000001d001d7308 */ /* 0x000ea20000000800 */
[----:B-1----:R-:W-:Y:S01]  /*4630*/  @!P4 FMUL R25, R25, R25 ;  /* 0x000000191919c220 */ /* 0x002fe20000400000 */
[----:B------:R-:W-:Y:S01]  /*4640*/  FSETP.GEU.AND P4, PT, R37, -126, PT ;  /* 0xc2fc00002500780b */ /* 0x000fe20003f8e000 */
[----:B------:R-:W1:Y:S04]  /*4650*/  SHFL.BFLY PT, R171, R6, 0x2, 0x1f ;  /* 0x0c401f0006ab7f89 */ /* 0x000e6800000e0000 */
[----:B------:R-:W-:Y:S01]  /*4660*/  @!P2 FMUL R33, R33, 0.5 ;  /* 0x3f0000002121a820 */ /* 0x000fe20000400000 */
[----:B------:R-:W4:Y:S01]  /*4670*/  MUFU.EX2 R22, R22 ;  /* 0x0000001600167308 */ /* 0x000f220000000800 */
[----:B---3--:R-:W-:Y:S01]  /*4680*/  @!P6 FMUL R28, R28, R28 ;  /* 0x0000001c1c1ce220 */ /* 0x008fe20000400000 */
[----:B------:R-:W-:-:S05]  /*4690*/  FSETP.GEU.AND P6, PT, R32, -126, PT ;  /* 0xc2fc00002000780b */ /* 0x000fca0003fce000 */
[----:B------:R-:W-:Y:S01]  /*46a0*/  @!P4 FMUL R37, R37, 0.5 ;  /* 0x3f0000002525c820 */ /* 0x000fe20000400000 */
[----:B------:R-:W3:Y:S01]  /*46b0*/  MUFU.EX2 R33, R33 ;  /* 0x0000002100217308 */ /* 0x000ee20000000800 */
[----:B--2---:R-:W-:Y:S01]  /*46c0*/  @!P5 FMUL R29, R29, R29 ;  /* 0x0000001d1d1dd220 */ /* 0x004fe20000400000 */
[----:B------:R-:W-:-:S05]  /*46d0*/  FSETP.GEU.AND P5, PT, R41, -126, PT ;  /* 0xc2fc00002900780b */ /* 0x000fca0003fae000 */
[----:B------:R-:W-:Y:S01]  /*46e0*/  @!P6 FMUL R32, R32, 0.5 ;  /* 0x3f0000002020e820 */ /* 0x000fe20000400000 */
[----:B------:R-:W2:Y:S01]  /*46f0*/  MUFU.EX2 R37, R37 ;  /* 0x0000002500257308 */ /* 0x000ea20000000800 */
[----:B----4-:R-:W-:Y:S01]  /*4700*/  @!P3 FMUL R22, R22, R22 ;  /* 0x000000161616b220 */ /* 0x010fe20000400000 */
[----:B------:R-:W-:Y:S02]  /*4710*/  FSETP.GEU.AND P3, PT, R36, -126, PT ;  /* 0xc2fc00002400780b */ /* 0x000fe40003f6e000 */
[----:B-1----:R-:W-:-:S03]  /*4720*/  FMNMX R6, R6, R171, !PT ;  /* 0x000000ab06067209 */ /* 0x002fc60007800000 */
[----:B------:R-:W-:Y:S01]  /*4730*/  @!P5 FMUL R41, R41, 0.5 ;  /* 0x3f0000002929d820 */ /* 0x000fe20000400000 */
[----:B------:R-:W1:Y:S01]  /*4740*/  MUFU.EX2 R32, R32 ;  /* 0x0000002000207308 */ /* 0x000e620000000800 */
[----:B---3--:R-:W-:Y:S01]  /*4750*/  @!P2 FMUL R33, R33, R33 ;  /* 0x000000212121a220 */ /* 0x008fe20000400000 */
[----:B------:R-:W-:-:S05]  /*4760*/  FSETP.GEU.AND P2, PT, R45, -126, PT ;  /* 0xc2fc00002d00780b */ /* 0x000fca0003f4e000 */
[----:B------:R-:W-:Y:S01]  /*4770*/  @!P3 FMUL R36, R36, 0.5 ;  /* 0x3f0000002424b820 */ /* 0x000fe20000400000 */
[----:B------:R-:W3:Y:S01]  /*4780*/  MUFU.EX2 R41, R41 ;  /* 0x0000002900297308 */ /* 0x000ee20000000800 */
[----:B--2---:R-:W-:Y:S01]  /*4790*/  @!P4 FMUL R37, R37, R37 ;  /* 0x000000252525c220 */ /* 0x004fe20000400000 */
[----:B------:R-:W-:-:S03]  /*47a0*/  FSETP.GEU.AND P4, PT, R40, -126, PT ;  /* 0xc2fc00002800780b */ /* 0x000fc60003f8e000 */
[----:B------:R-:W-:Y:S01]  /*47b0*/  FADD R21, R24, R37 ;  /* 0x0000002518157221 */ /* 0x000fe20000000000 */
[----:B------:R-:W-:Y:S01]  /*47c0*/  F2FP.F16.F32.PACK_AB R24, R23, R24 ;  /* 0x000000181718723e */ /* 0x000fe200000000ff */
[----:B------:R-:W-:Y:S01]  /*47d0*/  @!P2 FMUL R45, R45, 0.5 ;  /* 0x3f0000002d2da820 */ /* 0x000fe20000400000 */
[----:B------:R-:W2:Y:S01]  /*47e0*/  MUFU.EX2 R36, R36 ;  /* 0x0000002400247308 */ /* 0x000ea20000000800 */
[----:B-1----:R-:W-:Y:S01]  /*47f0*/  @!P6 FMUL R32, R32, R32 ;  /* 0x000000202020e220 */ /* 0x002fe20000400000 */
[----:B------:R-:W-:-:S04]  /*4800*/  FSETP.NEU.AND P6, PT, R6, -INF , PT ;  /* 0xff8000000600780b */ /* 0x000fc80003fcd000 */
[----:B------:R-:W-:Y:S01]  /*4810*/  FSEL R48, R6, RZ, P6 ;  /* 0x000000ff06307208 */ /* 0x000fe20003000000 */
[----:B------:R-:W-:Y:S01]  /*4820*/  @!P4 FMUL R40, R40, 0.5 ;  /* 0x3f0000002828c820 */ /* 0x000fe20000400000 */
[----:B------:R-:W1:Y:S01]  /*4830*/  MUFU.EX2 R45, R45 ;  /* 0x0000002d002d7308 */ /* 0x000e620000000800 */
[----:B---3--:R-:W-:Y:S01]  /*4840*/  @!P5 FMUL R41, R41, R41 ;  /* 0x000000292929d220 */ /* 0x008fe20000400000 */
[----:B------:R-:W-:Y:S01]  /*4850*/  FSETP.GEU.AND P6, PT, R49, -126, PT ;  /* 0xc2fc00003100780b */ /* 0x000fe20003fce000 */
[----:B------:R-:W-:Y:S01]  /*4860*/  FMUL R52, R48, UR4 ;  /* 0x0000000430347c20 */ /* 0x000fe20008400000 */
[----:B------:R-:W-:Y:S01]  /*4870*/  FSETP.GEU.AND P5, PT, R44, -126, PT ;  /* 0xc2fc00002c00780b */ /* 0x000fe20003fae000 */
[----:B------:R-:W-:Y:S01]  /*4880*/  FADD R48, -R48, R19 ;  /* 0x0000001330307221 */ /* 0x000fe20000000100 */
[----:B------:R-:W-:Y:S01]  /*4890*/  FADD R19, R23, R32 ;  /* 0x0000002017137221 */ /* 0x000fe20000000000 */
[--C-:B------:R-:W-:Y:S01]  /*48a0*/  FFMA R26, R26, UR4, -R52.reuse ;  /* 0x000000041a1a7c23 */ /* 0x100fe20008000834 */
[----:B------:R-:W3:Y:S01]  /*48b0*/  MUFU.EX2 R40, R40 ;  /* 0x0000002800287308 */ /* 0x000ee20000000800 */
[----:B--2---:R-:W-:Y:S01]  /*48c0*/  @!P3 FMUL R36, R36, R36 ;  /* 0x000000242424b220 */ /* 0x004fe20000400000 */
[--C-:B------:R-:W-:Y:S01]  /*48d0*/  FFMA R27, R27, UR4, -R52.reuse ;  /* 0x000000041b1b7c23 */ /* 0x100fe20008000834 */
[--C-:B------:R-:W-:Y:S01]  /*48e0*/  FFMA R30, R30, UR4, -R52.reuse ;  /* 0x000000041e1e7c23 */ /* 0x100fe20008000834 */
[----:B------:R-:W-:Y:S01]  /*48f0*/  FSETP.GEU.AND P3, PT, R26, -126, PT ;  /* 0xc2fc00001a00780b */ /* 0x000fe20003f6e000 */
[--C-:B------:R-:W-:Y:S01]  /*4900*/  FFMA R31, R31, UR4, -R52.reuse ;  /* 0x000000041f1f7c23 */ /* 0x100fe20008000834 */
[--C-:B------:R-:W-:Y:S01]  /*4910*/  FFMA R34, R34, UR4, -R52.reuse ;  /* 0x0000000422227c23 */ /* 0x100fe20008000834 */
[----:B------:R-:W-:Y:S01]  /*4920*/  @!P6 FMUL R49, R49, 0.5 ;  /* 0x3f0000003131e820 */ /* 0x000fe20000400000 */
[--C-:B------:R-:W-:Y:S01]  /*4930*/  FFMA R35, R35, UR4, -R52.reuse ;  /* 0x0000000423237c23 */ /* 0x100fe20008000834 */
[----:B------:R-:W-:Y:S01]  /*4940*/  @!P5 FMUL R44, R44, 0.5 ;  /* 0x3f0000002c2cd820 */ /* 0x000fe20000400000 */
[----:B-1----:R-:W-:Y:S01]  /*4950*/  @!P2 FMUL R45, R45, R45 ;  /* 0x0000002d2d2da220 */ /* 0x002fe20000400000 */
[----:B------:R-:W-:Y:S01]  /*4960*/  FSETP.GEU.AND P2, PT, R27, -126, PT ;  /* 0xc2fc00001b00780b */ /* 0x000fe20003f4e000 */
[----:B------:R-:W-:Y:S01]  /*4970*/  FFMA R54, R54, UR4, -R52 ;  /* 0x0000000436367c23 */ /* 0x000fe20008000834 */
[----:B------:R-:W1:Y:S01]  /*4980*/  MUFU.EX2 R49, R49 ;  /* 0x0000003100317308 */ /* 0x000e620000000800 */
[----:B------:R-:W-:Y:S01]  /*4990*/  FMUL R173, R48, UR4 ;  /* 0x0000000430ad7c20 */ /* 0x000fe20008400000 */
[----:B------:R-:W-:-:S02]  /*49a0*/  F2FP.F16.F32.PACK_AB R32, R32, R37 ;  /* 0x000000252020723e */ /* 0x000fc400000000ff */
[----:B------:R-:W-:Y:S01]  /*49b0*/  @!P3 FMUL R26, R26, 0.5 ;  /* 0x3f0000001a1ab820 */ /* 0x000fe20000400000 */
[----:B---3--:R-:W-:Y:S01]  /*49c0*/  @!P4 FMUL R40, R40, R40 ;  /* 0x000000282828c220 */ /* 0x008fe20000400000 */
[----:B------:R-:W-:Y:S02]  /*49d0*/  FSETP.GEU.AND P4, PT, R30, -126, PT ;  /* 0xc2fc00001e00780b */ /* 0x000fe40003f8e000 */
[----:B------:R-:W2:Y:S03]  /*49e0*/  MUFU.EX2 R44, R44 ;  /* 0x0000002c002c7308 */ /* 0x000ea60000000800 */
[----:B------:R-:W-:-:S05]  /*49f0*/  @!P2 FMUL R27, R27, 0.5 ;  /* 0x3f0000001b1ba820 */ /* 0x000fca0000400000 */
[----:B------:R3:W4:Y:S01]  /*4a00*/  MUFU.EX2 R53, R26 ;  /* 0x0000001a00357308 */ /* 0x0007220000000800 */
[----:B-1----:R-:W-:Y:S01]  /*4a10*/  @!P6 FMUL R49, R49, R49 ;  /* 0x000000313131e220 */ /* 0x002fe20000400000 */
[----:B------:R-:W-:Y:S01]  /*4a20*/  FSETP.GEU.AND P6, PT, R31, -126, PT ;  /* 0xc2fc00001f00780b */ /* 0x000fe20003fce000 */
[----:B------:R-:W-:-:S05]  /*4a30*/  @!P4 FMUL R30, R30, 0.5 ;  /* 0x3f0000001e1ec820 */ /* 0x000fca0000400000 */
[----:B------:R1:W5:Y:S01]  /*4a40*/  MUFU.EX2 R170, R27 ;  /* 0x0000001b00aa7308 */ /* 0x0003620000000800 */
[----:B--2---:R-:W-:Y:S01]  /*4a50*/  @!P5 FMUL R44, R44, R44 ;  /* 0x0000002c2c2cd220 */ /* 0x004fe20000400000 */
[----:B------:R-:W-:Y:S01]  /*4a60*/  FSETP.GEU.AND P5, PT, R34, -126, PT ;  /* 0xc2fc00002200780b */ /* 0x000fe20003fae000 */
[----:B---3--:R-:W-:-:S04]  /*4a70*/  FFMA R26, R38, UR4, -R52 ;  /* 0x00000004261a7c23 */ /* 0x008fc80008000834 */
[----:B------:R-:W-:Y:S01]  /*4a80*/  @!P6 FMUL R31, R31, 0.5 ;  /* 0x3f0000001f1fe820 */ /* 0x000fe20000400000 */
[----:B------:R2:W3:Y:S01]  /*4a90*/  MUFU.EX2 R169, R30 ;  /* 0x0000001e00a97308 */ /* 0x0004e20000000800 */
[----:B----4-:R-:W-:Y:S01]  /*4aa0*/  @!P3 FMUL R53, R53, R53 ;  /* 0x000000353535b220 */ /* 0x010fe20000400000 */
[----:B------:R-:W-:Y:S01]  /*4ab0*/  FSETP.GEU.AND P3, PT, R35, -126, PT ;  /* 0xc2fc00002300780b */ /* 0x000fe20003f6e000 */
[----:B-1----:R-:W-:-:S04]  /*4ac0*/  FFMA R27, R39, UR4, -R52 ;  /* 0x00000004271b7c23 */ /* 0x002fc80008000834 */
[----:B------:R-:W-:Y:S01]  /*4ad0*/  @!P5 FMUL R34, R34, 0.5 ;  /* 0x3f0000002222d820 */ /* 0x000fe20000400000 */
[----:B------:R1:W4:Y:S01]  /*4ae0*/  MUFU.EX2 R172, R31 ;  /* 0x0000001f00ac7308 */ /* 0x0003220000000800 */
[----:B-----5:R-:W-:Y:S01]  /*4af0*/  @!P2 FMUL R170, R170, R170 ;  /* 0x000000aaaaaaa220 */ /* 0x020fe20000400000 */
[----:B------:R-:W-:Y:S01]  /*4b00*/  FSETP.GEU.AND P2, PT, R26, -126, PT ;  /* 0xc2fc00001a00780b */ /* 0x000fe20003f4e000 */
[----:B--2---:R-:W-:-:S04]  /*4b10*/  FFMA R30, R42, UR4, -R52 ;  /* 0x000000042a1e7c23 */ /* 0x004fc80008000834 */
[----:B------:R-:W-:Y:S01]  /*4b20*/  @!P3 FMUL R35, R35, 0.5 ;  /* 0x3f0000002323b820 */ /* 0x000fe20000400000 */
[----:B------:R2:W5:Y:S01]  /*4b30*/  MUFU.EX2 R38, R34 ;  /* 0x0000002200267308 */ /* 0x0005620000000800 */
[----:B---3--:R-:W-:Y:S01]  /*4b40*/  @!P4 FMUL R169, R169, R169 ;  /* 0x000000a9a9a9c220 */ /* 0x008fe20000400000 */
[----:B------:R-:W-:Y:S01]  /*4b50*/  FSETP.GEU.AND P4, PT, R27, -126, PT ;  /* 0xc2fc00001b00780b */ /* 0x000fe20003f8e000 */
[----:B-1----:R-:W-:-:S04]  /*4b60*/  FFMA R31, R43, UR4, -R52 ;  /* 0x000000042b1f7c23 */ /* 0x002fc80008000834 */
[----:B------:R-:W-:Y:S01]  /*4b70*/  @!P2 FMUL R26, R26, 0.5 ;  /* 0x3f0000001a1aa820 */ /* 0x000fe20000400000 */
[----:B------:R-:W1:Y:S01]  /*4b80*/  MUFU.EX2 R39, R35 ;  /* 0x0000002300277308 */ /* 0x000e620000000800 */
[----:B--2---:R-:W-:Y:S01]  /*4b90*/  FFMA R34, R46, UR4, -R52 ;  /* 0x000000042e227c23 */ /* 0x004fe20008000834 */
[----:B----4-:R-:W-:Y:S01]  /*4ba0*/  @!P6 FMUL R172, R172, R172 ;  /* 0x000000acacace220 */ /* 0x010fe20000400000 */
[----:B------:R-:W-:-:S04]  /*4bb0*/  FSETP.GEU.AND P6, PT, R30, -126, PT ;  /* 0xc2fc00001e00780b */ /* 0x000fc80003fce000 */
[----:B------:R-:W-:Y:S01]  /*4bc0*/  @!P4 FMUL R27, R27, 0.5 ;  /* 0x3f0000001b1bc820 */ /* 0x000fe20000400000 */
[----:B------:R2:W3:Y:S01]  /*4bd0*/  MUFU.EX2 R42, R26 ;  /* 0x0000001a002a7308 */ /* 0x0004e20000000800 */
[----:B-----5:R-:W-:Y:S01]  /*4be0*/  @!P5 FMUL R38, R38, R38 ;  /* 0x000000262626d220 */ /* 0x020fe20000400000 */
[----:B------:R-:W-:-:S06]  /*4bf0*/  FSETP.GEU.AND P5, PT, R31, -126, PT ;  /* 0xc2fc00001f00780b */ /* 0x000fcc0003fae000 */
[----:B------:R4:W5:Y:S01]  /*4c00*/  MUFU.EX2 R43, R27 ;  /* 0x0000001b002b7308 */ /* 0x0009620000000800 */
[----:B-1----:R-:W-:Y:S01]  /*4c10*/  @!P3 FMUL R39, R39, R39 ;  /* 0x000000272727b220 */ /* 0x002fe20000400000 */
[----:B------:R-:W-:Y:S01]  /*4c20*/  FSETP.GEU.AND P3, PT, R34, -126, PT ;  /* 0xc2fc00002200780b */ /* 0x000fe20003f6e000 */
[----:B--2---:R-:W-:Y:S01]  /*4c30*/  FFMA R26, R47, UR4, -R52 ;  /* 0x000000042f1a7c23 */ /* 0x004fe20008000834 */
[----:B------:R-:W-:-:S03]  /*4c40*/  @!P6 FMUL R30, R30, 0.5 ;  /* 0x3f0000001e1ee820 */ /* 0x000fc60000400000 */
[----:B------:R-:W-:Y:S01]  /*4c50*/  @!P5 FMUL R31, R31, 0.5 ;  /* 0x3f0000001f1fd820 */ /* 0x000fe20000400000 */
[----:B------:R1:W2:Y:S01]  /*4c60*/  MUFU.EX2 R46, R30 ;  /* 0x0000001e002e7308 */ /* 0x0002a20000000800 */
[----:B----4-:R-:W-:Y:S01]  /*4c70*/  FFMA R27, R50, UR4, -R52 ;  /* 0x00000004321b7c23 */ /* 0x010fe20008000834 */
[----:B---3--:R-:W-:Y:S01]  /*4c80*/  @!P2 FMUL R42, R42, R42 ;  /* 0x0000002a2a2aa220 */ /* 0x008fe20000400000 */
[----:B------:R-:W-:-:S04]  /*4c90*/  FSETP.GEU.AND P2, PT, R26, -126, PT ;  /* 0xc2fc00001a00780b */ /* 0x000fc80003f4e000 */
[----:B------:R-:W-:Y:S01]  /*4ca0*/  @!P3 FMUL R34, R34, 0.5 ;  /* 0x3f0000002222b820 */ /* 0x000fe20000400000 */
[----:B------:R3:W4:Y:S01]  /*4cb0*/  MUFU.EX2 R47, R31 ;  /* 0x0000001f002f7308 */ /* 0x0007220000000800 */
[----:B-----5:R-:W-:Y:S01]  /*4cc0*/  @!P4 FMUL R43, R43, R43 ;  /* 0x0000002b2b2bc220 */ /* 0x020fe20000400000 */
[----:B------:R-:W-:Y:S01]  /*4cd0*/  FSETP.GEU.AND P4, PT, R27, -126, PT ;  /* 0xc2fc00001b00780b */ /* 0x000fe20003f8e000 */
[----:B-1----:R-:W-:-:S05]  /*4ce0*/  FFMA R30, R51, UR4, -R52 ;  /* 0x00000004331e7c23 */ /* 0x002fca0008000834 */
[----:B------:R1:W5:Y:S01]  /*4cf0*/  MUFU.EX2 R50, R34 ;  /* 0x0000002200327308 */ /* 0x0003620000000800 */
[----:B------:R-:W-:Y:S01]  /*4d00*/  @!P2 FMUL R26, R26, 0.5 ;  /* 0x3f0000001a1aa820 */ /* 0x000fe20000400000 */
[----:B---3--:R-:W-:Y:S01]  /*4d10*/  FFMA R31, R55, UR4, -R52 ;  /* 0x00000004371f7c23 */ /* 0x008fe20008000834 */
[----:B--2---:R-:W-:Y:S01]  /*4d20*/  @!P6 FMUL R46, R46, R46 ;  /* 0x0000002e2e2ee220 */ /* 0x004fe20000400000 */
[----:B------:R-:W-:-:S03]  /*4d30*/  FSETP.GEU.AND P6, PT, R30, -126, PT ;  /* 0xc2fc00001e00780b */ /* 0x000fc60003fce000 */
[----:B------:R-:W-:Y:S01]  /*4d40*/  @!P4 FMUL R27, R27, 0.5 ;  /* 0x3f0000001b1bc820 */ /* 0x000fe20000400000 */
[----:B------:R2:W3:Y:S01]  /*4d50*/  MUFU.EX2 R51, R26 ;  /* 0x0000001a00337308 */ /* 0x0004e20000000800 */
[----:B----4-:R-:W-:Y:S01]  /*4d60*/  @!P5 FMUL R47, R47, R47 ;  /* 0x0000002f2f2fd220 */ /* 0x010fe20000400000 */
[----:B------:R-:W-:Y:S01]  /*4d70*/  FSETP.GEU.AND P5, PT, R54, -126, PT ;  /* 0xc2fc00003600780b */ /* 0x000fe20003fae000 */
[----:B-1----:R-:W-:-:S05]  /*4d80*/  FADD R34, R33, R44 ;  /* 0x0000002c21227221 */ /* 0x002fca0000000000 */
[----:B------:R1:W4:Y:S01]  /*4d90*/  MUFU.EX2 R171, R27 ;  /* 0x0000001b00ab7308 */ /* 0x0003220000000800 */
[----:B-----5:R-:W-:Y:S01]  /*4da0*/  @!P3 FMUL R50, R50, R50 ;  /* 0x000000323232b220 */ /* 0x020fe20000400000 */
[----:B------:R-:W-:Y:S01]  /*4db0*/  FSETP.GEU.AND P3, PT, R31, -126, PT ;  /* 0xc2fc00001f00780b */ /* 0x000fe20003f6e000 */
[----:B------:R-:W-:Y:S01]  /*4dc0*/  @!P6 FMUL R30, R30, 0.5 ;  /* 0x3f0000001e1ee820 */ /* 0x000fe20000400000 */
[----:B--2---:R-:W-:-:S03]  /*4dd0*/  FADD R26, R29, R40 ;  /* 0x000000281d1a7221 */ /* 0x004fc60000000000 */
[----:B------:R-:W-:Y:S01]  /*4de0*/  @!P5 FMUL R54, R54, 0.5 ;  /* 0x3f0000003636d820 */ /* 0x000fe20000400000 */
[----:B------:R2:W5:Y:S01]  /*4df0*/  MUFU.EX2 R52, R30 ;  /* 0x0000001e00347308 */ /* 0x0005620000000800 */
[----:B---3--:R-:W-:Y:S01]  /*4e00*/  @!P2 FMUL R51, R51, R51 ;  /* 0x000000333333a220 */ /* 0x008fe20000400000 */
[----:B------:R-:W-:Y:S01]  /*4e10*/  FSETP.GEU.AND P2, PT, R20, -126, PT ;  /* 0xc2fc00001400780b */ /* 0x000fe20003f4e000 */
[----:B------:R-:W-:Y:S01]  /*4e20*/  FADD R35, R19, R26 ;  /* 0x0000001a13237221 */ /* 0x000fe20000000000 */
[----:B-1----:R-:W-:Y:S01]  /*4e30*/  FADD R27, R25, R36 ;  /* 0x00000024191b7221 */ /* 0x002fe20000000000 */
[----:B------:R-:W-:Y:S02]  /*4e40*/  FADD R26, R18, R41 ;  /* 0x00000029121a7221 */ /* 0x000fe40000000000 */
[----:B------:R-:W-:Y:S01]  /*4e50*/  @!P3 FMUL R31, R31, 0.5 ;  /* 0x3f0000001f1fb820 */ /* 0x000fe20000400000 */
[----:B------:R1:W3:Y:S01]  /*4e60*/  MUFU.EX2 R55, R54 ;  /* 0x0000003600377308 */ /* 0x0002e20000000800 */
[----:B----4-:R-:W-:Y:S01]  /*4e70*/  @!P4 FMUL R171, R171, R171 ;  /* 0x000000abababc220 */ /* 0x010fe20000400000 */
[----:B------:R-:W-:Y:S01]  /*4e80*/  FSETP.GEU.AND P4, PT, R173, -126, PT ;  /* 0xc2fc0000ad00780b */ /* 0x000fe20003f8e000 */
[----:B--2---:R-:W-:Y:S01]  /*4e90*/  FADD R30, R28, R45 ;  /* 0x0000002d1c1e7221 */ /* 0x004fe20000000000 */
[----:B------:R-:W-:Y:S01]  /*4ea0*/  FADD R34, R27, R34 ;  /* 0x000000221b227221 */ /* 0x000fe20000000000 */
[----:B------:R-:W-:Y:S01]  /*4eb0*/  FADD R27, R53, R46 ;  /* 0x0000002e351b7221 */ /* 0x000fe20000000000 */
[----:B------:R-:W-:Y:S01]  /*4ec0*/  FADD R174, R38, R171 ;  /* 0x000000ab26ae7221 */ /* 0x000fe20000000000 */
[----:B------:R-:W-:Y:S01]  /*4ed0*/  @!P2 FMUL R20, R20, 0.5 ;  /* 0x3f0000001414a820 */ /* 0x000fe20000400000 */
[----:B------:R2:W4:Y:S01]  /*4ee0*/  MUFU.EX2 R48, R31 ;  /* 0x0000001f00307308 */ /* 0x0005220000000800 */
[----:B-----5:R-:W-:Y:S01]  /*4ef0*/  @!P6 FMUL R52, R52, R52 ;  /* 0x000000343434e220 */ /* 0x020fe20000400000 */
[----:B------:R-:W-:Y:S01]  /*4f00*/  FADD R21, R21, R30 ;  /* 0x0000001e15157221 */ /* 0x000fe20000000000 */
[----:B------:R-:W-:Y:S01]  /*4f10*/  FADD R30, R170, R47 ;  /* 0x0000002faa1e7221 */ /* 0x000fe20000000000 */
[----:B-1----:R-:W-:Y:S01]  /*4f20*/  FADD R54, R172, R51 ;  /* 0x00000033ac367221 */ /* 0x002fe20000000000 */
[----:B------:R-:W-:Y:S01]  /*4f30*/  FADD R175, R39, R52 ;  /* 0x0000003427af7221 */ /* 0x000fe20000000000 */
[----:B------:R-:W-:Y:S01]  /*4f40*/  FADD R27, R27, R174 ;  /* 0x000000ae1b1b7221 */ /* 0x000fe20000000000 */
[----:B------:R-:W-:Y:S01]  /*4f50*/  @!P4 FMUL R173, R173, 0.5 ;  /* 0x3f000000adadc820 */ /* 0x000fe20000400000 */
[----:B------:R-:W1:Y:S01]  /*4f60*/  MUFU.EX2 R19, R20 ;  /* 0x0000001400137308 */ /* 0x000e620000000800 */
[----:B--2---:R-:W-:Y:S01]  /*4f70*/  FADD R31, R22, R49 ;  /* 0x00000031161f7221 */ /* 0x004fe20000000000 */
[----:B---3--:R-:W-:Y:S01]  /*4f80*/  @!P5 FMUL R55, R55, R55 ;  /* 0x000000373737d220 */ /* 0x008fe20000400000 */
[----:B------:R-:W-:Y:S01]  /*4f90*/  FADD R30, R30, R175 ;  /* 0x000000af1e1e7221 */ /* 0x000fe20000000000 */
[----:B------:R-:W-:Y:S01]  /*4fa0*/  FADD R34, R35, R34 ;  /* 0x0000002223227221 */ /* 0x000fe20000000000 */
[----:B------:R-:W-:Y:S01]  /*4fb0*/  FADD R26, R26, R31 ;  /* 0x0000001f1a1a7221 */ /* 0x000fe20000000000 */
[----:B------:R-:W-:Y:S01]  /*4fc0*/  FADD R31, R169, R50 ;  /* 0x00000032a91f7221 */ /* 0x000fe20000000000 */
[----:B------:R-:W-:Y:S01]  /*4fd0*/  FADD R176, R42, R55 ;  /* 0x000000372ab07221 */ /* 0x000fe20000000000 */
[----:B------:R-:W2:Y:S01]  /*4fe0*/  MUFU.EX2 R20, R173 ;  /* 0x000000ad00147308 */ /* 0x000ea20000000800 */
[----:B----4-:R-:W-:Y:S01]  /*4ff0*/  @!P3 FMUL R48, R48, R48 ;  /* 0x000000303030b220 */ /* 0x010fe20000400000 */
[----:B------:R-:W-:Y:S01]  /*5000*/  FADD R21, R21, R26 ;  /* 0x0000001a15157221 */ /* 0x000fe20000000000 */
[----:B------:R-:W-:Y:S01]  /*5010*/  FADD R176, R31, R176 ;  /* 0x000000b01fb07221 */ /* 0x000fe20000000000 */
[----:B------:R-:W-:Y:S01]  /*5020*/  F2FP.F16.F32.PACK_AB R28, R29, R28 ;  /* 0x0000001c1d1c723e */ /* 0x000fe200000000ff */
[----:B------:R-:W-:Y:S01]  /*5030*/  FADD R177, R43, R48 ;  /* 0x000000302bb17221 */ /* 0x000fe20000000000 */
[----:B------:R-:W-:Y:S01]  /*5040*/  FADD R34, R21, R34 ;  /* 0x0000002215227221 */ /* 0x000fe20000000000 */
[----:B------:R-:W-:Y:S01]  /*5050*/  FADD R27, R27, R176 ;  /* 0x000000b01b1b7221 */ /* 0x000fe20000000000 */
[----:B------:R-:W-:Y:S01]  /*5060*/  SHF.L.U32 R21, R14, 0x1f, RZ ;  /* 0x0000001f0e157819 */ /* 0x000fe200000006ff */
[----:B------:R-:W-:Y:S01]  /*5070*/  FADD R177, R54, R177 ;  /* 0x000000b136b17221 */ /* 0x000fe20000000000 */
[----:B-1----:R-:W-:Y:S01]  /*5080*/  @!P2 FMUL R19, R19, R19 ;  /* 0x000000131313a220 */ /* 0x002fe20000400000 */
[----:B------:R-:W-:Y:S01]  /*5090*/  F2FP.F16.F32.PACK_AB R26, R25, R18 ;  /* 0x00000012191a723e */ /* 0x000fe200000000ff */
[----:B------:R1:W3:Y:S01]  /*50a0*/  SYNCS.PHASECHK.TRANS64.TRYWAIT P2, [UR6+0x31000], R21 ;  /* 0x03100015ff0075a7 */ /* 0x0002e20008040146 */
[----:B------:R-:W-:Y:S01]  /*50b0*/  FADD R30, R30, R177 ;  /* 0x000000b11e1e7221 */ /* 0x000fe20000000000 */
[----:B------:R-:W-:Y:S01]  /*50c0*/  FFMA R4, R19, R4, R34 ;  /* 0x0000000413047223 */ /* 0x000fe20000000022 */
[----:B------:R-:W-:Y:S01]  /*50d0*/  F2FP.F16.F32.PACK_AB R29, R39, R38 ;  /* 0x00000026271d723e */ /* 0x000fe200000000ff */
[-C--:B------:R-:W-:Y:S01]  /*50e0*/  FMUL R152, R152, R19.reuse ;  /* 0x0000001398987220 */ /* 0x080fe20000400000 */
[----:B------:R-:W-:Y:S01]  /*50f0*/  FADD R27, R27, R30 ;  /* 0x0000001e1b1b7221 */ /* 0x000fe20000000000 */
[----:B--2---:R-:W-:Y:S01]  /*5100*/  @!P4 FMUL R20, R20, R20 ;  /* 0x000000141414c220 */ /* 0x004fe20000400000 */
[----:B------:R-:W-:Y:S01]  /*5110*/  F2FP.F16.F32.PACK_AB R30, R33, R22 ;  /* 0x00000016211e723e */ /* 0x000fe200000000ff */
[----:B------:R-:W-:Y:S01]  /*5120*/  FMUL R153, R153, R19 ;  /* 0x0000001399997220 */ /* 0x000fe20000400000 */
[----:B------:R-:W-:Y:S01]  /*5130*/  F2FP.F16.F32.PACK_AB R34, R36, R41 ;  /* 0x000000292422723e */ /* 0x000fe200000000ff */
[----:B------:R-:W-:Y:S01]  /*5140*/  FFMA R5, R20, R5, R27 ;  /* 0x0000000514057223 */ /* 0x000fe2000000001b */
[-C--:B------:R-:W-:Y:S01]  /*5150*/  FMUL R156, R156, R19.reuse ;  /* 0x000000139c9c7220 */ /* 0x080fe20000400000 */
        /* <DEDUP_REMOVED lines=52> */
[----:B------:R-:W-:Y:S01]  /*54a0*/  FMUL R69, R69, R19 ;  /* 0x0000001345457220 */ /* 0x000fe20000400000 */
        /* <DEDUP_REMOVED lines=56> */
[----:B------:R-:W-:-:S02]  /*5830*/  F2FP.F16.F32.PACK_AB R25, R170, R53 ;  /* 0x00000035aa19723e */ /* 0x000fc400000000ff */
[----:B------:R-:W-:Y:S02]  /*5840*/  F2FP.F16.F32.PACK_AB R27, R172, R169 ;  /* 0x000000a9ac1b723e */ /* 0x000fe400000000ff */
[----:B------:R-:W-:Y:S02]  /*5850*/  F2FP.F16.F32.PACK_AB R31, R43, R42 ;  /* 0x0000002a2b1f723e */ /* 0x000fe400000000ff */
[----:B------:R-:W-:Y:S02]  /*5860*/  F2FP.F16.F32.PACK_AB R33, R47, R46 ;  /* 0x0000002e2f21723e */ /* 0x000fe400000000ff */
[----:B------:R-:W-:Y:S02]  /*5870*/  F2FP.F16.F32.PACK_AB R35, R51, R50 ;  /* 0x000000323323723e */ /* 0x000fe400000000ff */
[----:B------:R-:W-:Y:S02]  /*5880*/  F2FP.F16.F32.PACK_AB R36, R40, R45 ;  /* 0x0000002d2824723e */ /* 0x000fe400000000ff */
[----:B------:R-:W-:-:S02]  /*5890*/  F2FP.F16.F32.PACK_AB R37, R52, R171 ;  /* 0x000000ab3425723e */ /* 0x000fc400000000ff */
[----:B------:R-:W-:Y:S01]  /*58a0*/  F2FP.F16.F32.PACK_AB R38, R44, R49 ;  /* 0x000000312c26723e */ /* 0x000fe200000000ff */
[----:B-1-3--:R-:W-:Y:S06]  /*58b0*/  @!P0 BRA `(.L_x_27) ;  /* 0x0000000000048947 */ /* 0x00afec0003800000 */
[----:B------:R-:W-:Y:S01]  /*58c0*/  BPT.TRAP 0x1 ;  /* 0x000000040000795c */ /* 0x000fe20000300000 */
.L_x_27:
[----:B------:R-:W-:Y:S05]  /*58d0*/  @P2 BRA `(.L_x_28) ;  /* 0x0000000000082947 */ /* 0x000fea0003800000 */
[----:B------:R-:W1:Y:S02]  /*58e0*/  SYNCS.PHASECHK.TRANS64.TRYWAIT P2, [UR6+0x31000], R21 ;  /* 0x03100015ff0075a7 */ /* 0x000e640008040146 */
[----:B-1----:R-:W-:Y:S05]  /*58f0*/  @!P2 BRA `(.L_x_29) ;  /* 0x0000008000c4a947 */ /* 0x002fea0003800000 */
.L_x_28:
[----:B------:R-:W-:Y:S01]  /*5900*/  R2UR UR6, R13 ;  /* 0x000000000d0672ca */ /* 0x000fe200000e0000 */
[----:B------:R-:W-:Y:S01]  /*5910*/  WARPGROUP.ARRIVE ;  /* 0x00000000000079c5 */ /* 0x000fe20000000000 */
[----:B------:R-:W-:Y:S01]  /*5920*/  UMOV UR7, 0x80000020 ;  /* 0x8000002000077882 */ /* 0x000fe20000000000 */
[----:B------:R-:W-:Y:S01]  /*5930*/  UMOV UR11, 0x80000020 ;  /* 0x80000020000b7882 */ /* 0x000fe20000000000 */
[----:B------:R-:W-:Y:S01]  /*5940*/  UMOV UR15, 0x80000020 ;  /* 0x80000020000f7882 */ /* 0x000fe20000000000 */
[----:B------:R-:W-:Y:S01]  /*5950*/  UMOV UR19, 0x80000020 ;  /* 0x8000002000137882 */ /* 0x000fe20000000000 */
[----:B------:R-:W-:Y:S01]  /*5960*/  UMOV UR23, 0x80000020 ;  /* 0x8000002000177882 */ /* 0x000fe20000000000 */
[----:B------:R-:W-:-:S06]  /*5970*/  F2FP.F16.F32.PACK_AB R39, R48, R55 ;  /* 0x000000373027723e */ /* 0x000fcc00000000ff */
[----:B------:R-:W-:-:S04]  /*5980*/  UIMAD UR6, UR5, 0x700, UR6 ;  /* 0x00000700050678a4 */ /* 0x000fc8000f8e0206 */
[----:B------:R-:W-:Y:S02]  /*5990*/  UIADD3 UR10, UR6, 0x100, URZ ;  /* 0x00000100060a7890 */ /* 0x000fe4000fffe03f */
[----:B------:R-:W-:Y:S02]  /*59a0*/  UIADD3 UR14, UR6, 0x200, URZ ;  /* 0x00000200060e7890 */ /* 0x000fe4000fffe03f */
[----:B------:R-:W-:Y:S02]  /*59b0*/  UIADD3 UR18, UR6, 0x300, URZ ;  /* 0x0000030006127890 */ /* 0x000fe4000fffe03f */
        /* <DEDUP_REMOVED lines=113> */
[----:B------:R-:W-:Y:S01]  /*60d0*/  UIADD3 UR6, UR6, 0x6c0, URZ ;  /* 0x000006c006067890 */ /* 0x000fe2000fffe03f */
        /* <DEDUP_REMOVED lines=18> */
.L_x_30:
[----:B------:R-:W-:Y:S02]  /*6200*/  R2UR UR7, R16 ;  /* 0x00000000100772ca */ /* 0x000fe400000e0000 */
[----:B------:R-:W-:-:S13]  /*6210*/  R2UR UR6, R168 ;  /* 0x00000000a80672ca */ /* 0x000fda00000e0000 */
[----:B------:R-:W-:-:S04]  /*6220*/  ULEA UR6, UR6, UR7, 0x3 ;  /* 0x0000000706067291 */ /* 0x000fc8000f8e183f */
[----:B------:R-:W-:-:S04]  /*6230*/  UIADD3 UR6, UR6, 0x31028, URZ ;  /* 0x0003102806067890 */ /* 0x000fc8000fffe03f */
[----:B------:R-:W-:-:S09]  /*6240*/  UPRMT UR6, URZ, 0x654, UR6 ;  /* 0x000006543f067896 */ /* 0x000fd20008000006 */
[----:B------:R-:W-:Y:S01]  /*6250*/  SYNCS.ARRIVE.TRANS64.RED.A1T0 RZ, [UR6], RZ ;  /* 0x000000ffffff79a7 */ /* 0x000fe20008100406 */
[----:B------:R-:W-:Y:S05]  /*6260*/  @P1 BRA `(.L_x_31) ;  /* 0x0000000000041947 */ /* 0x000fea0003800000 */
[----:B------:R-:W-:Y:S01]  /*6270*/  BPT.TRAP 0x1 ;  /* 0x000000040000795c */ /* 0x000fe20000300000 */
.L_x_31:
[----:B------:R-:W-:-:S13]  /*6280*/  R2UR UR6, R168 ;  /* 0x00000000a80672ca */ /* 0x000fda00000e0000 */
[----:B------:R-:W-:-:S04]  /*6290*/  UIADD3 UR6, UR6, 0x1, URZ ;  /* 0x0000000106067890 */ /* 0x000fc8000fffe03f */
[----:B------:R-:W-:-:S04]  /*62a0*/  UISETP.NE.AND UP0, UPT, UR6, 0x5, UPT ;  /* 0x000000050600788c */ /* 0x000fc8000bf05270 */
[----:B------:R-:W-:Y:S01]  /*62b0*/  USEL UR7, UR6, URZ, UP0 ;  /* 0x0000003f06077287 */ /* 0x000fe20008000000 */
[----:B------:R-:W-:Y:S11]  /*62c0*/  @!P0 BRA `(.L_x_32) ;  /* 0x0000000000048947 */ /* 0x000ff60003800000 */
[----:B------:R-:W-:Y:S01]  /*62d0*/  BPT.TRAP 0x1 ;  /* 0x000000040000795c */ /* 0x000fe20000300000 */
.L_x_32:
[----:B------:R-:W-:-:S13]  /*62e0*/  R2UR UR6, R16 ;  /* 0x00000000100672ca */ /* 0x000fda00000e0000 */
[----:B------:R-:W-:-:S04]  /*62f0*/  ULEA UR6, UR7, UR6, 0x3 ;  /* 0x0000000607067291 */ /* 0x000fc8000f8e183f */
[----:B------:R-:W-:-:S04]  /*6300*/  UIADD3 UR6, UR6, 0x31028, URZ ;  /* 0x0003102806067890 */ /* 0x000fc8000fffe03f */
[----:B------:R-:W-:-:S09]  /*6310*/  UPRMT UR6, URZ, 0x654, UR6 ;  /* 0x000006543f067896 */ /* 0x000fd20008000006 */
[----:B------:R-:W-:Y:S01]  /*6320*/  SYNCS.ARRIVE.TRANS64.RED.A1T0 RZ, [UR6], RZ ;  /* 0x000000ffffff79a7 */ /* 0x000fe20008100406 */
[----:B------:R-:W-:Y:S05]  /*6330*/  @P1 BRA `(.L_x_33) ;  /* 0x0000000000041947 */ /* 0x000fea0003800000 */
[----:B------:R-:W-:Y:S01]  /*6340*/  BPT.TRAP 0x1 ;  /* 0x000000040000795c */ /* 0x000fe20000300000 */
.L_x_33:
[----:B------:R-:W-:Y:S01]  /*6350*/  UIADD3 UR6, UR7, 0x1, URZ ;  /* 0x0000000107067890 */ /* 0x000fe2000fffe03f */
[C---:B------:R-:W-:Y:S01]  /*6360*/  ISETP.GT.AND P2, PT, R15.reuse, 0x1, PT ;  /* 0x000000010f00780c */ /* 0x040fe20003f44270 */
[----:B------:R-:W-:Y:S01]  /*6370*/  UIADD3 UR5, UR5, 0x1, URZ ;  /* 0x0000000105057890 */ /* 0x000fe2000fffe03f */
[----:B------:R-:W-:Y:S01]  /*6380*/  IADD3 R10, R10, 0x40, RZ ;  /* 0x000000400a0a7810 */ /* 0x000fe20007ffe0ff */
[----:B------:R-:W-:Y:S01]  /*6390*/  UISETP.NE.AND UP0, UPT, UR6, 0x5, UPT ;  /* 0x000000050600788c */ /* 0x000fe2000bf05270 */
[----:B-1----:R-:W-:Y:S01]  /*63a0*/  IADD3 R18, R15, -0x1, RZ ;  /* 0xffffffff0f127810 */ /* 0x002fe20007ffe0ff */
[----:B------:R-:W-:Y:S01]  /*63b0*/  UISETP.NE.AND UP2, UPT, UR5, 0x5, UPT ;  /* 0x000000050500788c */ /* 0x000fe2000bf45270 */
[----:B------:R-:W-:Y:S01]  /*63c0*/  MOV R21, R7 ;  /* 0x0000000700157202 */ /* 0x000fe20000000f00 */
[----:B------:R-:W-:Y:S01]  /*63d0*/  USEL UR7, UR6, URZ, UP0 ;  /* 0x0000003f06077287 */ /* 0x000fe20008000000 */
[----:B------:R-:W-:Y:S01]  /*63e0*/  MOV R19, R6 ;  /* 0x0000000600137202 */ /* 0x000fe20000000f00 */
[----:B------:R-:W-:-:S02]  /*63f0*/  USEL UR6, URZ, 0x1, UP2 ;  /* 0x000000013f067887 */ /* 0x000fc40009000000 */
[----:B------:R-:W-:Y:S02]  /*6400*/  USEL UR60, UR5, URZ, UP2 ;  /* 0x0000003f053c7287 */ /* 0x000fe40009000000 */
[----:B------:R-:W-:Y:S02]  /*6410*/  MOV R168, UR7 ;  /* 0x0000000700a87c02 */ /* 0x000fe40008000f00 */
[----:B------:R-:W-:Y:S01]  /*6420*/  LOP3.LUT R20, R14, UR6, RZ, 0x3c, !PT ;  /* 0x000000060e147c12 */ /* 0x000fe2000f8e3cff */
[----:B------:R-:W-:Y:S07]  /*6430*/  @P2 BRA `(.L_x_34) ;  /* 0xffffffd400ac2947 */ /* 0x000fee000383ffff */
.L_x_23:
[----:B------:R-:W-:-:S13]  /*6440*/  ISETP.GE.AND P2, PT, R15, RZ, PT ;  /* 0x000000ff0f00720c */ /* 0x000fda0003f46270 */
[----:B------:R-:W-:Y:S05]  /*6450*/  @!P2 BRA `(.L_x_35) ;  /* 0x0000002c0084a947 */ /* 0x000fea0003800000 */
[----:B------:R-:W-:Y:S01]  /*6460*/  IADD3 R15, R15, 0x1, RZ ;  /* 0x000000010f0f7810 */ /* 0x000fe20007ffe0ff */
[----:B------:R-:W-:Y:S01]  /*6470*/  ULDC UR61, c[0x0][0x604] ;  /* 0x00018100003d7ab9 */ /* 0x000fe20000000800 */
[----:B------:R-:W-:Y:S02]  /*6480*/  MOV R18, R7 ;  /* 0x0000000700127202 */ /* 0x000fe40000000f00 */
[----:B------:R-:W-:-:S07]  /*6490*/  MOV R19, R6 ;  /* 0x0000000600137202 */ /* 0x000fce0000000f00 */
.L_x_46:
[----:B------:R-:W-:Y:S05]  /*64a0*/  @!P0 BRA `(.L_x_36) ;  /* 0x0000000000048947 */ /* 0x000fea0003800000 */
[----:B------:R-:W-:Y:S01]  /*64b0*/  BPT.TRAP 0x1 ;  /* 0x000000040000795c */ /* 0x000fe20000300000 */
.L_x_36:
[----:B------:R-:W-:Y:S02]  /*64c0*/  R2UR UR4, R16 ;  /* 0x00000000100472ca */ /* 0x000fe400000e0000 */
[----:B------:R-:W-:-:S11]  /*64d0*/  SHF.L.U32 R6, R20, 0x1f, RZ ;  /* 0x0000001f14067819 */ /* 0x000fd600000006ff */
[----:B------:R-:W-:-:S09]  /*64e0*/  ULEA UR4, UR60, UR4, 0x3 ;  /* 0x000000043c047291 */ /* 0x000fd2000f8e183f */
[----:B------:R-:W1:Y:S02]  /*64f0*/  SYNCS.PHASECHK.TRANS64.TRYWAIT P2, [UR4+0x31000], R6 ;  /* 0x03100006ff0075a7 */ /* 0x000e640008040144 */
[----:B-1----:R-:W-:Y:S05]  /*6500*/  @!P2 BRA `(.L_x_37) ;  /* 0x0000007400d8a947 */ /* 0x002fea0003800000 */
.L_x_116:
        /* <DEDUP_REMOVED lines=14> */
[----:B------:R-:W-:Y:S01]  /*65f0*/  R2UR UR5, R9 ;  /* 0x00000000090572ca */ /* 0x000fe200000e0000 */
[----:B------:R-:W-:Y:S01]  /*6600*/  UMOV UR51, 0x80000020 ;  /* 0x8000002000337882 */ /* 0x000fe20000000000 */
[----:B------:R-:W-:Y:S01]  /*6610*/  UMOV UR55, 0x80000020 ;  /* 0x8000002000377882 */ /* 0x000fe20000000000 */
[----:B------:R-:W-:-:S02]  /*6620*/  UIADD3 UR10, UR4, 0x2, URZ ;  /* 0x00000002040a7890 */ /* 0x000fc4000fffe03f */
[----:B------:R-:W-:Y:S02]  /*6630*/  UIADD3 UR14, UR4, 0x100, URZ ;  /* 0x00000100040e7890 */ /* 0x000fe4000fffe03f */
[----:B------:R-:W-:Y:S01]  /*6640*/  UMOV UR58, UR4 ;  /* 0x00000004003a7c82 */ /* 0x000fe20008000000 */
[----:B------:R-:W-:Y:S01]  /*6650*/  UIADD3 UR18, UR4, 0x102, URZ ;  /* 0x0000010204127890 */ /* 0x000fe2000fffe03f */
[----:B------:R-:W-:Y:S01]  /*6660*/  HGMMA.64x64x16.F32 R24, gdesc[UR56], RZ, !UPT, gsb0 ;  /* 0x00e00000381879f0 */ /* 0x000fe2000c0008ff */
[----:B------:R-:W-:Y:S02]  /*6670*/  UIADD3 UR22, UR4, 0x200, URZ ;  /* 0x0000020004167890 */ /* 0x000fe4000fffe03f */
[----:B------:R-:W-:Y:S02]  /*6680*/  UIADD3 UR26, UR4, 0x202, URZ ;  /* 0x00000202041a7890 */ /* 0x000fe4000fffe03f */
[----:B------:R-:W-:Y:S02]  /*6690*/  UIADD3 UR30, UR4, 0x300, URZ ;  /* 0x00000300041e7890 */ /* 0x000fe4000fffe03f */
[----:B------:R-:W-:-:S02]  /*66a0*/  UIADD3 UR34, UR4, 0x302, URZ ;  /* 0x0000030204227890 */ /* 0x000fc4000fffe03f */
[----:B------:R-:W-:Y:S02]  /*66b0*/  UIADD3 UR38, UR4, 0x400, URZ ;  /* 0x0000040004267890 */ /* 0x000fe4000fffe03f */
[----:B------:R-:W-:Y:S02]  /*66c0*/  UIADD3 UR42, UR4, 0x402, URZ ;  /* 0x00000402042a7890 */ /* 0x000fe4000fffe03f */
[----:B------:R-:W-:Y:S02]  /*66d0*/  UIADD3 UR46, UR4, 0x500, URZ ;  /* 0x00000500042e7890 */ /* 0x000fe4000fffe03f */
[----:B------:R-:W-:Y:S02]  /*66e0*/  UIADD3 UR50, UR4, 0x502, URZ ;  /* 0x0000050204327890 */ /* 0x000fe4000fffe03f */
[----:B------:R-:W-:Y:S02]  /*66f0*/  UIADD3 UR54, UR4, 0x600, URZ ;  /* 0x0000060004367890 */ /* 0x000fe4000fffe03f */
[----:B------:R-:W-:Y:S01]  /*6700*/  UIADD3 UR6, UR4, 0x602, URZ ;  /* 0x0000060204067890 */ /* 0x000fe2000fffe03f */
[----:B------:R-:W-:Y:S01]  /*6710*/  R2UR UR4, R8 ;  /* 0x00000000080472ca */ /* 0x000fe200000e0000 */
[----:B------:R-:W-:Y:S01]  /*6720*/  UMOV UR7, 0x80000020 ;  /* 0x8000002000077882 */ /* 0x000fe20000000000 */
[----:B------:R-:W-:-:S02]  /*6730*/  WARPGROUP.DEPBAR.LE gsb0, 0x0 ;  /* 0x00008000000079c5 */ /* 0x000fc40000010000 */
        /* <DEDUP_REMOVED lines=38> */
[----:B------:R-:W-:-:S04]  /*69a0*/  UIADD3 UR4, UR60, 0x1, URZ ;  /* 0x000000013c047890 */ /* 0x000fc8000fffe03f */
[----:B------:R-:W-:-:S04]  /*69b0*/  UISETP.NE.AND UP0, UPT, UR4, 0x5, UPT ;  /* 0x000000050400788c */ /* 0x000fc8000bf05270 */
[----:B------:R-:W-:Y:S02]  /*69c0*/  USEL UR5, URZ, 0x1, UP0 ;  /* 0x000000013f057887 */ /* 0x000fe40008000000 */
[----:B------:R-:W-:-:S04]  /*69d0*/  USEL UR4, UR4, URZ, UP0 ;  /* 0x0000003f04047287 */ /* 0x000fc80008000000 */
[----:B------:R-:W-:Y:S01]  /*69e0*/  LOP3.LUT R14, R20, UR5, RZ, 0x3c, !PT ;  /* 0x00000005140e7c12 */ /* 0x000fe2000f8e3cff */
[----:B------:R-:W-:Y:S02]  /*69f0*/  WARPGROUP.DEPBAR.LE gsb0, 0x0 ;  /* 0x00008000000079c5 */ /* 0x000fe40000010000 */
[----:B------:R-:W-:Y:S05]  /*6a00*/  @!P0 BRA `(.L_x_38) ;  /* 0x0000000000048947 */ /* 0x000fea0003800000 */
[----:B------:R-:W-:Y:S01]  /*6a10*/  BPT.TRAP 0x1 ;  /* 0x000000040000795c */ /* 0x000fe20000300000 */
.L_x_38:
[C---:B-1----:R-:W-:Y:S02]  /*6a20*/  IADD3 R6, R10.reuse, 0x1, RZ ;  /* 0x000000010a067810 */ /* 0x042fe40007ffe0ff */
[C---:B------:R-:W-:Y:S02]  /*6a30*/  ISETP.GE.AND P2, PT, R3.reuse, R10, PT ;  /* 0x0000000a0300720c */ /* 0x040fe40003f46270 */
[----:B------:R-:W-:Y:S02]  /*6a40*/  IADD3 R7, R10, 0x8, RZ ;  /* 0x000000080a077810 */ /* 0x000fe40007ffe0ff */
[----:B------:R-:W-:Y:S02]  /*6a50*/  ISETP.GE.AND P3, PT, R3, R6, PT ;  /* 0x000000060300720c */ /* 0x000fe40003f66270 */
[----:B------:R-:W-:Y:S02]  /*6a60*/  FSEL R23, R24, -INF , P2 ;  /* 0xff80000018177808 */ /* 0x000fe40001000000 */
[----:B------:R-:W-:-:S02]  /*6a70*/  IADD3 R20, R10, 0x9, RZ ;  /* 0x000000090a147810 */ /* 0x000fc40007ffe0ff */
[----:B------:R-:W-:Y:S02]  /*6a80*/  ISETP.GE.AND P2, PT, R3, R7, PT ;  /* 0x000000070300720c */ /* 0x000fe40003f46270 */
[----:B------:R-:W-:Y:S02]  /*6a90*/  FSEL R25, R25, -INF , P3 ;  /* 0xff80000019197808 */ /* 0x000fe40001800000 */
[----:B------:R-:W-:Y:S02]  /*6aa0*/  FMNMX R22, R23, R18, !PT ;  /* 0x0000001217167209 */ /* 0x000fe40007800000 */
[----:B------:R-:W-:Y:S02]  /*6ab0*/  IADD3 R21, R10, 0x10, RZ ;  /* 0x000000100a157810 */ /* 0x000fe40007ffe0ff */
[----:B------:R-:W-:Y:S02]  /*6ac0*/  ISETP.GE.AND P3, PT, R3, R20, PT ;  /* 0x000000140300720c */ /* 0x000fe40003f66270 */
[----:B------:R-:W-:-:S02]  /*6ad0*/  FSEL R28, R28, -INF , P2 ;  /* 0xff8000001c1c7808 */ /* 0x000fc40001000000 */
[----:B------:R-:W-:Y:S02]  /*6ae0*/  FMNMX R169, R25, R22, !PT ;  /* 0x0000001619a97209 */ /* 0x000fe40007800000 */
[----:B------:R-:W-:Y:S02]  /*6af0*/  IADD3 R22, R10, 0x11, RZ ;  /* 0x000000110a167810 */ /* 0x000fe40007ffe0ff */
[----:B------:R-:W-:Y:S02]  /*6b00*/  ISETP.GE.AND P2, PT, R3, R21, PT ;  /* 0x000000150300720c */ /* 0x000fe40003f46270 */
[----:B------:R-:W-:Y:S02]  /*6b10*/  FSEL R29, R29, -INF , P3 ;  /* 0xff8000001d1d7808 */ /* 0x000fe40001800000 */
[----:B------:R-:W-:Y:S02]  /*6b20*/  FMNMX R170, R28, R169, !PT ;  /* 0x000000a91caa7209 */ /* 0x000fe40007800000 */
        /* <DEDUP_REMOVED lines=40> */
[----:B------:R-:W-:Y:S02]  /*6db0*/  ISETP.GE.AND P3, PT, R3, R177, PT ;  /* 0x000000b10300720c */ /* 0x000fe40003f66270 */
[----:B------:R-:W-:Y:S02]  /*6dc0*/  FSEL R52, R52, -INF , P2 ;  /* 0xff80000034347808 */ /* 0x000fe40001000000 */
[----:B------:R-:W-:-:S02]  /*6dd0*/  FMNMX R179, R49, R178, !PT ;  /* 0x000000b231b37209 */ /* 0x000fc40007800000 */
[----:B------:R-:W-:Y:S02]  /*6de0*/  FSEL R53, R53, -INF , P3 ;  /* 0xff80000035357808 */ /* 0x000fe40001800000 */
[----:B------:R-:W-:Y:S02]  /*6df0*/  FMNMX R178, R52, R179, !PT ;  /* 0x000000b334b27209 */ /* 0x000fe40007800000 */
[C---:B------:R-:W-:Y:S02]  /*6e00*/  ISETP.GE.AND P2, PT, R0.reuse, R10, PT ;  /* 0x0000000a0000720c */ /* 0x040fe40003f46270 */
[----:B------:R-:W-:Y:S02]  /*6e10*/  FMNMX R178, R53, R178, !PT ;  /* 0x000000b235b27209 */ /* 0x000fe40007800000 */
[----:B------:R-:W-:Y:S02]  /*6e20*/  ISETP.GE.AND P3, PT, R0, R6, PT ;  /* 0x000000060000720c */ /* 0x000fe40003f66270 */
[----:B------:R-:W-:Y:S01]  /*6e30*/  FSEL R26, R26, -INF , P2 ;  /* 0xff8000001a1a7808 */ /* 0x000fe20001000000 */
[----:B------:R-:W1:Y:S01]  /*6e40*/  SHFL.BFLY PT, R179, R178, 0x1, 0x1f ;  /* 0x0c201f00b2b37f89 */ /* 0x000e6200000e0000 */
[----:B------:R-:W-:-:S02]  /*6e50*/  ISETP.GE.AND P2, PT, R0, R7, PT ;  /* 0x000000070000720c */ /* 0x000fc40003f46270 */
[----:B------:R-:W-:Y:S02]  /*6e60*/  FSEL R27, R27, -INF , P3 ;  /* 0xff8000001b1b7808 */ /* 0x000fe40001800000 */
[----:B------:R-:W-:Y:S02]  /*6e70*/  FMNMX R6, R26, R19, !PT ;  /* 0x000000131a067209 */ /* 0x000fe40007800000 */
[----:B------:R-:W-:Y:S02]  /*6e80*/  ISETP.GE.AND P3, PT, R0, R20, PT ;  /* 0x000000140000720c */ /* 0x000fe40003f66270 */
[----:B------:R-:W-:Y:S02]  /*6e90*/  FSEL R30, R30, -INF , P2 ;  /* 0xff8000001e1e7808 */ /* 0x000fe40001000000 */
[----:B------:R-:W-:Y:S02]  /*6ea0*/  FMNMX R7, R27, R6, !PT ;  /* 0x000000061b077209 */ /* 0x000fe40007800000 */
[----:B------:R-:W-:-:S02]  /*6eb0*/  ISETP.GE.AND P2, PT, R0, R21, PT ;  /* 0x000000150000720c */ /* 0x000fc40003f46270 */
[----:B------:R-:W-:Y:S02]  /*6ec0*/  FSEL R31, R31, -INF , P3 ;  /* 0xff8000001f1f7808 */ /* 0x000fe40001800000 */
[----:B------:R-:W-:Y:S02]  /*6ed0*/  FMNMX R6, R30, R7, !PT ;  /* 0x000000071e067209 */ /* 0x000fe40007800000 */
[----:B------:R-:W-:Y:S02]  /*6ee0*/  ISETP.GE.AND P4, PT, R0, R22, PT ;  /* 0x000000160000720c */ /* 0x000fe40003f86270 */
[----:B------:R-:W-:Y:S02]  /*6ef0*/  FSEL R34, R34, -INF , P2 ;  /* 0xff80000022227808 */ /* 0x000fe40001000000 */
[----:B------:R-:W-:Y:S02]  /*6f00*/  FMNMX R21, R31, R6, !PT ;  /* 0x000000061f157209 */ /* 0x000fe40007800000 */
[----:B-1----:R-:W-:-:S02]  /*6f10*/  FMNMX R179, R178, R179, !PT ;  /* 0x000000b3b2b37209 */ /* 0x002fc40007800000 */
[----:B------:R-:W-:Y:S02]  /*6f20*/  ISETP.GE.AND P3, PT, R0, R24, PT ;  /* 0x000000180000720c */ /* 0x000fe40003f66270 */
[----:B------:R-:W-:Y:S01]  /*6f30*/  FSEL R35, R35, -INF , P4 ;  /* 0xff80000023237808 */ /* 0x000fe20002000000 */
[----:B------:R-:W1:Y:S01]  /*6f40*/  SHFL.BFLY PT, R180, R179, 0x2, 0x1f ;  /* 0x0c401f00b3b47f89 */ /* 0x000e6200000e0000 */
[----:B------:R-:W-:Y:S02]  /*6f50*/  FMNMX R6, R34, R21, !PT ;  /* 0x0000001522067209 */ /* 0x000fe40007800000 */
[----:B------:R-:W-:Y:S02]  /*6f60*/  ISETP.GE.AND P2, PT, R0, R169, PT ;  /* 0x000000a90000720c */ /* 0x000fe40003f46270 */
[----:B------:R-:W-:Y:S02]  /*6f70*/  FSEL R38, R38, -INF , P3 ;  /* 0xff80000026267808 */ /* 0x000fe40001800000 */
[----:B------:R-:W-:-:S02]  /*6f80*/  FMNMX R169, R35, R6, !PT ;  /* 0x0000000623a97209 */ /* 0x000fc40007800000 */
        /* <DEDUP_REMOVED lines=8> */
[----:B-1----:R-:W-:Y:S02]  /*7010*/  FMNMX R7, R179, R180, !PT ;  /* 0x000000b4b3077209 */ /* 0x002fe40007800000 */
[----:B------:R-:W-:Y:S02]  /*7020*/  ISETP.GE.AND P2, PT, R0, R173, PT ;  /* 0x000000ad0000720c */ /* 0x000fe40003f46270 */
[----:B------:R-:W-:Y:S02]  /*7030*/  FSETP.NEU.AND P5, PT, R7, -INF , PT ;  /* 0xff8000000700780b */ /* 0x000fe40003fad000 */
[----:B------:R-:W-:-:S02]  /*7040*/  FMNMX R43, R169, R6, !PT ;  /* 0x00000006a92b7209 */ /* 0x000fc40007800000 */
[----:B------:R-:W-:Y:S02]  /*7050*/  FSEL R21, R7, RZ, P5 ;  /* 0x000000ff07157208 */ /* 0x000fe40002800000 */
[----:B------:R-:W-:Y:S02]  /*7060*/  ISETP.GE.AND P5, PT, R0, R172, PT ;  /* 0x000000ac0000720c */ /* 0x000fe40003fa6270 */
[----:B------:R-:W-:Y:S01]  /*7070*/  FSEL R47, R47, -INF , P2 ;  /* 0xff8000002f2f7808 */ /* 0x000fe20001000000 */
[C---:B------:R-:W-:Y:S01]  /*7080*/  FMUL R170, R21.reuse, UR61 ;  /* 0x0000003d15aa7c20 */ /* 0x040fe20008400000 */
[----:B------:R-:W-:Y:S01]  /*7090*/  FSEL R46, R46, -INF , P5 ;  /* 0xff8000002e2e7808 */ /* 0x000fe20002800000 */
[----:B------:R-:W-:Y:S01]  /*70a0*/  FADD R21, -R21, R18 ;  /* 0x0000001215157221 */ /* 0x000fe20000000100 */
[----:B------:R-:W-:Y:S01]  /*70b0*/  ISETP.GE.AND P4, PT, R0, R174, PT ;  /* 0x000000ae0000720c */ /* 0x000fe20003f86270 */
[--C-:B------:R-:W-:Y:S01]  /*70c0*/  FFMA R24, R23, UR61, -R170.reuse ;  /* 0x0000003d17187c23 */ /* 0x100fe200080008aa */
[--C-:B------:R-:W-:Y:S01]  /*70d0*/  FFMA R23, R25, UR61, -R170.reuse ;  /* 0x0000003d19177c23 */ /* 0x100fe200080008aa */
[----:B------:R-:W-:Y:S01]  /*70e0*/  FMNMX R6, R46, R43, !PT ;  /* 0x0000002b2e067209 */ /* 0x000fe20007800000 */
[--C-:B------:R-:W-:Y:S01]  /*70f0*/  FFMA R20, R28, UR61, -R170.reuse ;  /* 0x0000003d1c147c23 */ /* 0x100fe200080008aa */
[----:B------:R-:W-:Y:S01]  /*7100*/  ISETP.GE.AND P3, PT, R0, R175, PT ;  /* 0x000000af0000720c */ /* 0x000fe20003f66270 */
[--C-:B------:R-:W-:Y:S01]  /*7110*/  FFMA R28, R32, UR61, -R170.reuse ;  /* 0x0000003d201c7c23 */ /* 0x100fe200080008aa */
[----:B------:R-:W-:Y:S01]  /*7120*/  FSETP.GEU.AND P6, PT, R24, -126, PT ;  /* 0xc2fc00001800780b */ /* 0x000fe20003fce000 */
[--C-:B------:R-:W-:Y:S01]  /*7130*/  FFMA R22, R36, UR61, -R170.reuse ;  /* 0x0000003d24167c23 */ /* 0x100fe200080008aa */
[----:B------:R-:W-:Y:S01]  /*7140*/  FSETP.GEU.AND P2, PT, R23, -126, PT ;  /* 0xc2fc00001700780b */ /* 0x000fe20003f4e000 */
[--C-:B------:R-:W-:Y:S01]  /*7150*/  FFMA R37, R37, UR61, -R170.reuse ;  /* 0x0000003d25257c23 */ /* 0x100fe200080008aa */
[----:B------:R-:W-:Y:S01]  /*7160*/  FSEL R50, R50, -INF , P4 ;  /* 0xff80000032327808 */ /* 0x000fe20002000000 */
[--C-:B------:R-:W-:Y:S01]  /*7170*/  FFMA R32, R41, UR61, -R170.reuse ;  /* 0x0000003d29207c23 */ /* 0x100fe200080008aa */
[----:B------:R-:W-:Y:S01]  /*7180*/  FMNMX R25, R47, R6, !PT ;  /* 0x000000062f197209 */ /* 0x000fe20007800000 */
[--C-:B------:R-:W-:Y:S01]  /*7190*/  FFMA R44, R44, UR61, -R170.reuse ;  /* 0x0000003d2c2c7c23 */ /* 0x100fe200080008aa */
[----:B------:R-:W-:Y:S01]  /*71a0*/  FSEL R51, R51, -INF , P3 ;  /* 0xff80000033337808 */ /* 0x000fe20001800000 */
[--C-:B------:R-:W-:Y:S01]  /*71b0*/  FFMA R36, R45, UR61, -R170.reuse ;  /* 0x0000003d2d247c23 */ /* 0x100fe200080008aa */
[----:B------:R-:W-:Y:S01]  /*71c0*/  FMNMX R6, R50, R25, !PT ;  /* 0x0000001932067209 */ /* 0x000fe20007800000 */
[--C-:B------:R-:W-:Y:S01]  /*71d0*/  FFMA R25, R29, UR61, -R170.reuse ;  /* 0x0000003d1d197c23 */ /* 0x100fe200080008aa */
[----:B------:R-:W-:Y:S01]  /*71e0*/  FSETP.GEU.AND P3, PT, R20, -126, PT ;  /* 0xc2fc00001400780b */ /* 0x000fe20003f6e000 */
[----:B------:R-:W-:Y:S01]  /*71f0*/  @!P6 FMUL R24, R24, 0.5 ;  /* 0x3f0000001818e820 */ /* 0x000fe20000400000 */
[C---:B------:R-:W-:Y:S01]  /*7200*/  ISETP.GE.AND P4, PT, R0.reuse, R177, PT ;  /* 0x000000b10000720c */ /* 0x040fe20003f86270 */
[----:B------:R-:W-:Y:S01]  /*7210*/  @!P2 FMUL R23, R23, 0.5 ;  /* 0x3f0000001717a820 */ /* 0x000fe20000400000 */
[----:B------:R-:W-:Y:S01]  /*7220*/  ISETP.GE.AND P5, PT, R0, R176, PT ;  /* 0x000000b00000720c */ /* 0x000fe20003fa6270 */
[--C-:B------:R-:W-:Y:S01]  /*7230*/  FFMA R29, R33, UR61, -R170.reuse ;  /* 0x0000003d211d7c23 */ /* 0x100fe200080008aa */
[----:B------:R-:W-:Y:S01]  /*7240*/  FSEL R55, R55, -INF , P4 ;  /* 0xff80000037377808 */ /* 0x000fe20002000000 */
[----:B------:R-:W1:Y:S01]  /*7250*/  MUFU.EX2 R24, R24 ;  /* 0x0000001800187308 */ /* 0x000e620000000800 */
[----:B------:R-:W-:Y:S01]  /*7260*/  FSETP.GEU.AND P4, PT, R25, -126, PT ;  /* 0xc2fc00001900780b */ /* 0x000fe20003f8e000 */
[--C-:B------:R-:W-:Y:S01]  /*7270*/  FFMA R33, R40, UR61, -R170.reuse ;  /* 0x0000003d28217c23 */ /* 0x100fe200080008aa */
[----:B------:R-:W-:Y:S01]  /*7280*/  FSEL R54, R54, -INF , P5 ;  /* 0xff80000036367808 */ /* 0x000fe20002800000 */
[--C-:B------:R-:W-:Y:S01]  /*7290*/  FFMA R40, R49, UR61, -R170.reuse ;  /* 0x0000003d31287c23 */ /* 0x100fe200080008aa */
[----:B------:R-:W-:Y:S01]  /*72a0*/  FSETP.GEU.AND P5, PT, R28, -126, PT ;  /* 0xc2fc00001c00780b */ /* 0x000fe20003fae000 */
[----:B------:R-:W-:Y:S01]  /*72b0*/  @!P3 FMUL R20, R20, 0.5 ;  /* 0x3f0000001414b820 */ /* 0x000fe20000400000 */
[----:B------:R-:W-:Y:S01]  /*72c0*/  FMNMX R43, R51, R6, !PT ;  /* 0x00000006332b7209 */ /* 0x000fe20007800000 */
[----:B------:R-:W2:Y:S01]  /*72d0*/  MUFU.EX2 R23, R23 ;  /* 0x0000001700177308 */ /* 0x000ea20000000800 */
[----:B------:R-:W-:Y:S01]  /*72e0*/  FFMA R45, R52, UR61, -R170 ;  /* 0x0000003d342d7c23 */ /* 0x000fe200080008aa */
[----:B------:R-:W-:Y:S01]  /*72f0*/  FMUL R21, R21, UR61 ;  /* 0x0000003d15157c20 */ /* 0x000fe20008400000 */
[----:B------:R-:W-:-:S02]  /*7300*/  FMNMX R6, R54, R43, !PT ;  /* 0x0000002b36067209 */ /* 0x000fc40007800000 */
[----:B------:R-:W-:Y:S01]  /*7310*/  R2UR UR5, R16 ;  /* 0x00000000100572ca */ /* 0x000fe200000e0000 */
[----:B------:R-:W-:Y:S01]  /*7320*/  @!P4 FMUL R25, R25, 0.5 ;  /* 0x3f0000001919c820 */ /* 0x000fe20000400000 */
[----:B------:R-:W-:Y:S01]  /*7330*/  FMNMX R6, R55, R6, !PT ;  /* 0x0000000637067209 */ /* 0x000fe20007800000 */
[----:B------:R-:W3:Y:S01]  /*7340*/  MUFU.EX2 R20, R20 ;  /* 0x0000001400147308 */ /* 0x000ee20000000800 */
[----:B-1----:R-:W-:Y:S01]  /*7350*/  @!P6 FMUL R24, R24, R24 ;  /* 0x000000181818e220 */ /* 0x002fe20000400000 */
[----:B------:R-:W-:Y:S01]  /*7360*/  @!P5 FMUL R28, R28, 0.5 ;  /* 0x3f0000001c1cd820 */ /* 0x000fe20000400000 */
[----:B------:R-:W-:Y:S01]  /*7370*/  FSETP.GEU.AND P6, PT, R29, -126, PT ;  /* 0xc2fc00001d00780b */ /* 0x000fe20003fce000 */
[----:B------:R-:W1:Y:S04]  /*7380*/  SHFL.BFLY PT, R43, R6, 0x1, 0x1f ;  /* 0x0c201f00062b7f89 */ /* 0x000e6800000e0000 */
[----:B------:R-:W4:Y:S01]  /*7390*/  MUFU.EX2 R25, R25 ;  /* 0x0000001900197308 */ /* 0x000f220000000800 */
[----:B--2---:R-:W-:Y:S01]  /*73a0*/  @!P2 FMUL R23, R23, R23 ;  /* 0x000000171717a220 */ /* 0x004fe20000400000 */
[----:B------:R-:W-:Y:S01]  /*73b0*/  FSETP.GEU.AND P2, PT, R22, -126, PT ;  /* 0xc2fc00001600780b */ /* 0x000fe20003f4e000 */
[----:B------:R-:W-:-:S05]  /*73c0*/  ULEA UR5, UR4, UR5, 0x3 ;  /* 0x0000000504057291 */ /* 0x000fca000f8e183f */
[----:B------:R-:W2:Y:S01]  /*73d0*/  MUFU.EX2 R28, R28 ;  /* 0x0000001c001c7308 */ /* 0x000ea20000000800 */
[----:B---3--:R-:W-:Y:S01]  /*73e0*/  @!P3 FMUL R20, R20, R20 ;  /* 0x000000141414b220 */ /* 0x008fe20000400000 */
[----:B------:R-:W-:Y:S01]  /*73f0*/  FSETP.GEU.AND P3, PT, R37, -126, PT ;  /* 0xc2fc00002500780b */ /* 0x000fe20003f6e000 */
[----:B------:R-:W-:-:S04]  /*7400*/  @!P6 FMUL R29, R29, 0.5 ;  /* 0x3f0000001d1de820 */ /* 0x000fc80000400000 */
[----:B------:R-:W-:Y:S01]  /*7410*/  @!P2 FMUL R22, R22, 0.5 ;  /* 0x3f0000001616a820 */ /* 0x000fe20000400000 */
[----:B----4-:R-:W-:Y:S01]  /*7420*/  @!P4 FMUL R25, R25, R25 ;  /* 0x000000191919c220 */ /* 0x010fe20000400000 */
[----:B------:R-:W-:Y:S01]  /*7430*/  FSETP.GEU.AND P4, PT, R33, -126, PT ;  /* 0xc2fc00002100780b */ /* 0x000fe20003f8e000 */
[----:B------:R-:W3:Y:S01]  /*7440*/  MUFU.EX2 R29, R29 ;  /* 0x0000001d001d7308 */ /* 0x000ee20000000800 */
[----:B-1----:R-:W-:Y:S01]  /*7450*/  FMNMX R6, R6, R43, !PT ;  /* 0x0000002b06067209 */ /* 0x002fe20007800000 */
[----:B------:R-:W-:-:S03]  /*7460*/  FFMA R43, R48, UR61, -R170 ;  /* 0x0000003d302b7c23 */ /* 0x000fc600080008aa */
[----:B------:R-:W-:Y:S01]  /*7470*/  @!P3 FMUL R37, R37, 0.5 ;  /* 0x3f0000002525b820 */ /* 0x000fe20000400000 */
[----:B--2---:R-:W-:Y:S01]  /*7480*/  @!P5 FMUL R28, R28, R28 ;  /* 0x0000001c1c1cd220 */ /* 0x004fe20000400000 */
[----:B------:R-:W-:Y:S01]  /*7490*/  FSETP.GEU.AND P5, PT, R32, -126, PT ;  /* 0xc2fc00002000780b */ /* 0x000fe20003fae000 */
[----:B------:R-:W1:Y:S01]  /*74a0*/  MUFU.EX2 R22, R22 ;  /* 0x0000001600167308 */ /* 0x000e620000000800 */
[----:B------:R-:W2:Y:S03]  /*74b0*/  SHFL.BFLY PT, R171, R6, 0x2, 0x1f ;  /* 0x0c401f0006ab7f89 */ /* 0x000ea600000e0000 */
[----:B------:R-:W-:-:S04]  /*74c0*/  @!P4 FMUL R33, R33, 0.5 ;  /* 0x3f0000002121c820 */ /* 0x000fc80000400000 */
[----:B------:R-:W4:Y:S01]  /*74d0*/  MUFU.EX2 R41, R37 ;  /* 0x0000002500297308 */ /* 0x000f220000000800 */
[----:B---3--:R-:W-:Y:S01]  /*74e0*/  @!P6 FMUL R29, R29, R29 ;  /* 0x0000001d1d1de220 */ /* 0x008fe20000400000 */
[----:B------:R-:W-:Y:S02]  /*74f0*/  FSETP.GEU.AND P6, PT, R44, -126, PT ;  /* 0xc2fc00002c00780b */ /* 0x000fe40003fce000 */
[----:B------:R-:W-:-:S04]  /*7500*/  @!P5 FMUL R32, R32, 0.5 ;  /* 0x3f0000002020d820 */ /* 0x000fc80000400000 */
[----:B------:R-:W3:Y:S01]  /*7510*/  MUFU.EX2 R33, R33 ;  /* 0x0000002100217308 */ /* 0x000ee20000000800 */
[----:B-1----:R-:W-:Y:S01]  /*7520*/  @!P2 FMUL R22, R22, R22 ;  /* 0x000000161616a220 */ /* 0x002fe20000400000 */
[----:B------:R-:W-:-:S05]  /*7530*/  FSETP.GEU.AND P2, PT, R36, -126, PT ;  /* 0xc2fc00002400780b */ /* 0x000fca0003f4e000 */
[----:B------:R-:W-:Y:S01]  /*7540*/  @!P6 FMUL R44, R44, 0.5 ;  /* 0x3f0000002c2ce820 */ /* 0x000fe20000400000 */
[----:B------:R-:W1:Y:S01]  /*7550*/  MUFU.EX2 R32, R32 ;  /* 0x0000002000207308 */ /* 0x000e620000000800 */
[----:B----4-:R-:W-:Y:S01]  /*7560*/  @!P3 FMUL R41, R41, R41 ;  /* 0x000000292929b220 */ /* 0x010fe20000400000 */
[----:B------:R-:W-:Y:S02]  /*7570*/  FSETP.GEU.AND P3, PT, R43, -126, PT ;  /* 0xc2fc00002b00780b */ /* 0x000fe40003f6e000 */
[----:B--2---:R-:W-:-:S03]  /*7580*/  FMNMX R6, R6, R171, !PT ;  /* 0x000000ab06067209 */ /* 0x004fc60007800000 */
[----:B------:R-:W-:Y:S01]  /*7590*/  @!P2 FMUL R36, R36, 0.5 ;  /* 0x3f0000002424a820 */ /* 0x000fe20000400000 */
[----:B------:R2:W4:Y:S01]  /*75a0*/  MUFU.EX2 R37, R44 ;  /* 0x0000002c00257308 */ /* 0x0005220000000800 */
[----:B---3--:R-:W-:Y:S01]  /*75b0*/  @!P4 FMUL R33, R33, R33 ;  /* 0x000000212121c220 */ /* 0x008fe20000400000 */
[----:B------:R-:W-:-:S05]  /*75c0*/  FSETP.GEU.AND P4, PT, R40, -126, PT ;  /* 0xc2fc00002800780b */ /* 0x000fca0003f8e000 */
[----:B------:R-:W-:Y:S01]  /*75d0*/  @!P3 FMUL R43, R43, 0.5 ;  /* 0x3f0000002b2bb820 */ /* 0x000fe20000400000 */
[----:B------:R-:W3:Y:S01]  /*75e0*/  MUFU.EX2 R36, R36 ;  /* 0x0000002400247308 */ /* 0x000ee20000000800 */
[----:B-1----:R-:W-:Y:S01]  /*75f0*/  @!P5 FMUL R32, R32, R32 ;  /* 0x000000202020d220 */ /* 0x002fe20000400000 */
[C---:B------:R-:W-:Y:S01]  /*7600*/  FSETP.NEU.AND P5, PT, R6.reuse, -INF , PT ;  /* 0xff8000000600780b */ /* 0x040fe20003fad000 */
[----:B--2---:R-:W-:Y:S02]  /*7610*/  FFMA R44, R53, UR61, -R170 ;  /* 0x0000003d352c7c23 */ /* 0x004fe400080008aa */
[----:B------:R-:W-:Y:S01]  /*7620*/  FADD R18, R23, R32 ;  /* 0x0000002017127221 */ /* 0x000fe20000000000 */
[----:B------:R-:W-:Y:S01]  /*7630*/  FSEL R48, R6, RZ, P5 ;  /* 0x000000ff06307208 */ /* 0x000fe20002800000 */
[----:B------:R-:W-:Y:S01]  /*7640*/  @!P4 FMUL R40, R40, 0.5 ;  /* 0x3f0000002828c820 */ /* 0x000fe20000400000 */
[----:B------:R-:W1:Y:S01]  /*7650*/  MUFU.EX2 R43, R43 ;  /* 0x0000002b002b7308 */ /* 0x000e620000000800 */
[----:B----4-:R-:W-:Y:S01]  /*7660*/  @!P6 FMUL R37, R37, R37 ;  /* 0x000000252525e220 */ /* 0x010fe20000400000 */
[----:B------:R-:W-:Y:S01]  /*7670*/  FSETP.GEU.AND P5, PT, R45, -126, PT ;  /* 0xc2fc00002d00780b */ /* 0x000fe20003fae000 */
[----:B------:R-:W-:Y:S01]  /*7680*/  FMUL R49, R48, UR61 ;  /* 0x0000003d30317c20 */ /* 0x000fe20008400000 */
[----:B------:R-:W-:Y:S01]  /*7690*/  FSETP.GEU.AND P6, PT, R44, -126, PT ;  /* 0xc2fc00002c00780b */ /* 0x000fe20003fce000 */
[----:B------:R-:W-:Y:S01]  /*76a0*/  FADD R48, -R48, R19 ;  /* 0x0000001330307221 */ /* 0x000fe20000000100 */
[----:B------:R-:W-:Y:S01]  /*76b0*/  F2FP.F16.F32.PACK_AB R32, R32, R33 ;  /* 0x000000212020723e */ /* 0x000fe200000000ff */
[--C-:B------:R-:W-:Y:S01]  /*76c0*/  FFMA R26, R26, UR61, -R49.reuse ;  /* 0x0000003d1a1a7c23 */ /* 0x100fe20008000831 */
[----:B------:R-:W2:Y:S01]  /*76d0*/  MUFU.EX2 R40, R40 ;  /* 0x0000002800287308 */ /* 0x000ea20000000800 */
[----:B---3--:R-:W-:Y:S01]  /*76e0*/  @!P2 FMUL R36, R36, R36 ;  /* 0x000000242424a220 */ /* 0x008fe20000400000 */
[--C-:B------:R-:W-:Y:S01]  /*76f0*/  FFMA R27, R27, UR61, -R49.reuse ;  /* 0x0000003d1b1b7c23 */ /* 0x100fe20008000831 */
[--C-:B------:R-:W-:Y:S01]  /*7700*/  FFMA R30, R30, UR61, -R49.reuse ;  /* 0x0000003d1e1e7c23 */ /* 0x100fe20008000831 */
[----:B------:R-:W-:Y:S01]  /*7710*/  FSETP.GEU.AND P2, PT, R26, -126, PT ;  /* 0xc2fc00001a00780b */ /* 0x000fe20003f4e000 */
[--C-:B------:R-:W-:Y:S01]  /*7720*/  FFMA R31, R31, UR61, -R49.reuse ;  /* 0x0000003d1f1f7c23 */ /* 0x100fe20008000831 */
[--C-:B------:R-:W-:Y:S01]  /*7730*/  FFMA R34, R34, UR61, -R49.reuse ;  /* 0x0000003d22227c23 */ /* 0x100fe20008000831 */
[----:B------:R-:W-:Y:S01]  /*7740*/  @!P5 FMUL R45, R45, 0.5 ;  /* 0x3f0000002d2dd820 */ /* 0x000fe20000400000 */
[--C-:B------:R-:W-:Y:S01]  /*7750*/  FFMA R172, R54, UR61, -R49.reuse ;  /* 0x0000003d36ac7c23 */ /* 0x100fe20008000831 */
[----:B-1----:R-:W-:Y:S01]  /*7760*/  @!P3 FMUL R43, R43, R43 ;  /* 0x0000002b2b2bb220 */ /* 0x002fe20000400000 */
[----:B------:R-:W-:Y:S01]  /*7770*/  FSETP.GEU.AND P3, PT, R27, -126, PT ;  /* 0xc2fc00001b00780b */ /* 0x000fe20003f6e000 */
[----:B------:R-:W-:Y:S01]  /*7780*/  @!P6 FMUL R44, R44, 0.5 ;  /* 0x3f0000002c2ce820 */ /* 0x000fe20000400000 */
[----:B------:R-:W-:Y:S01]  /*7790*/  FFMA R55, R55, UR61, -R49 ;  /* 0x0000003d37377c23 */ /* 0x000fe20008000831 */
[----:B------:R-:W1:Y:S01]  /*77a0*/  MUFU.EX2 R45, R45 ;  /* 0x0000002d002d7308 */ /* 0x000e620000000800 */
[----:B------:R-:W-:-:S03]  /*77b0*/  FMUL R173, R48, UR61 ;  /* 0x0000003d30ad7c20 */ /* 0x000fc60008400000 */
[----:B------:R-:W-:Y:S01]  /*77c0*/  @!P2 FMUL R26, R26, 0.5 ;  /* 0x3f0000001a1aa820 */ /* 0x000fe20000400000 */
[----:B--2---:R-:W-:Y:S01]  /*77d0*/  @!P4 FMUL R40, R40, R40 ;  /* 0x000000282828c220 */ /* 0x004fe20000400000 */
[----:B------:R-:W-:Y:S02]  /*77e0*/  FSETP.GEU.AND P4, PT, R30, -126, PT ;  /* 0xc2fc00001e00780b */ /* 0x000fe40003f8e000 */
[----:B------:R-:W2:Y:S01]  /*77f0*/  MUFU.EX2 R44, R44 ;  /* 0x0000002c002c7308 */ /* 0x000ea20000000800 */
[----:B------:R-:W-:Y:S01]  /*7800*/  FADD R19, R29, R40 ;  /* 0x000000281d137221 */ /* 0x000fe20000000000 */
[----:B------:R-:W-:-:S06]  /*7810*/  @!P3 FMUL R27, R27, 0.5 ;  /* 0x3f0000001b1bb820 */ /* 0x000fcc0000400000 */
[----:B------:R3:W4:Y:S01]  /*7820*/  MUFU.EX2 R52, R26 ;  /* 0x0000001a00347308 */ /* 0x0007220000000800 */
[----:B-1----:R-:W-:Y:S01]  /*7830*/  @!P5 FMUL R45, R45, R45 ;  /* 0x0000002d2d2dd220 */ /* 0x002fe20000400000 */
[----:B------:R-:W-:Y:S01]  /*7840*/  FSETP.GEU.AND P5, PT, R31, -126, PT ;  /* 0xc2fc00001f00780b */ /* 0x000fe20003fae000 */
[----:B------:R-:W-:-:S05]  /*7850*/  @!P4 FMUL R30, R30, 0.5 ;  /* 0x3f0000001e1ec820 */ /* 0x000fca0000400000 */
[----:B------:R1:W5:Y:S01]  /*7860*/  MUFU.EX2 R53, R27 ;  /* 0x0000001b00357308 */ /* 0x0003620000000800 */
[----:B---3--:R-:W-:Y:S01]  /*7870*/  FFMA R26, R35, UR61, -R49 ;  /* 0x0000003d231a7c23 */ /* 0x008fe20008000831 */
[----:B--2---:R-:W-:Y:S01]  /*7880*/  @!P6 FMUL R44, R44, R44 ;  /* 0x0000002c2c2ce220 */ /* 0x004fe20000400000 */
[----:B------:R-:W-:-:S04]  /*7890*/  FSETP.GEU.AND P6, PT, R34, -126, PT ;  /* 0xc2fc00002200780b */ /* 0x000fc80003fce000 */
[----:B------:R-:W-:Y:S01]  /*78a0*/  @!P5 FMUL R31, R31, 0.5 ;  /* 0x3f0000001f1fd820 */ /* 0x000fe20000400000 */
[----:B------:R2:W3:Y:S01]  /*78b0*/  MUFU.EX2 R170, R30 ;  /* 0x0000001e00aa7308 */ /* 0x0004e20000000800 */
[----:B----4-:R-:W-:Y:S01]  /*78c0*/  @!P2 FMUL R52, R52, R52 ;  /* 0x000000343434a220 */ /* 0x010fe20000400000 */
[----:B------:R-:W-:Y:S01]  /*78d0*/  FSETP.GEU.AND P2, PT, R26, -126, PT ;  /* 0xc2fc00001a00780b */ /* 0x000fe20003f4e000 */
[----:B-1----:R-:W-:-:S05]  /*78e0*/  FFMA R27, R38, UR61, -R49 ;  /* 0x0000003d261b7c23 */ /* 0x002fca0008000831 */
[----:B------:R-:W-:Y:S01]  /*78f0*/  @!P6 FMUL R34, R34, 0.5 ;  /* 0x3f0000002222e820 */ /* 0x000fe20000400000 */
[----:B-----5:R-:W-:Y:S01]  /*7900*/  @!P3 FMUL R53, R53, R53 ;  /* 0x000000353535b220 */ /* 0x020fe20000400000 */
[----:B------:R-:W-:Y:S01]  /*7910*/  FSETP.GEU.AND P3, PT, R27, -126, PT ;  /* 0xc2fc00001b00780b */ /* 0x000fe20003f6e000 */
[----:B--2---:R-:W-:Y:S01]  /*7920*/  FFMA R30, R39, UR61, -R49 ;  /* 0x0000003d271e7c23 */ /* 0x004fe20008000831 */
[----:B------:R1:W2:Y:S03]  /*7930*/  MUFU.EX2 R35, R31 ;  /* 0x0000001f00237308 */ /* 0x0002a60000000800 */
[----:B------:R-:W-:Y:S01]  /*7940*/  @!P2 FMUL R26, R26, 0.5 ;  /* 0x3f0000001a1aa820 */ /* 0x000fe20000400000 */
[----:B---3--:R-:W-:Y:S01]  /*7950*/  @!P4 FMUL R170, R170, R170 ;  /* 0x000000aaaaaac220 */ /* 0x008fe20000400000 */
[----:B------:R-:W-:-:S03]  /*7960*/  FSETP.GEU.AND P4, PT, R30, -126, PT ;  /* 0xc2fc00001e00780b */ /* 0x000fc60003f8e000 */
[----:B------:R3:W4:Y:S01]  /*7970*/  MUFU.EX2 R38, R34 ;  /* 0x0000002200267308 */ /* 0x0007220000000800 */
[----:B-1----:R-:W-:Y:S02]  /*7980*/  FFMA R31, R42, UR61, -R49 ;  /* 0x0000003d2a1f7c23 */ /* 0x002fe40008000831 */
[----:B------:R-:W-:-:S05]  /*7990*/  @!P3 FMUL R27, R27, 0.5 ;  /* 0x3f0000001b1bb820 */ /* 0x000fca0000400000 */
[----:B------:R1:W5:Y:S01]  /*79a0*/  MUFU.EX2 R39, R26 ;  /* 0x0000001a00277308 */ /* 0x0003620000000800 */
[----:B---3--:R-:W-:Y:S01]  /*79b0*/  FFMA R34, R169, UR61, -R49 ;  /* 0x0000003da9227c23 */ /* 0x008fe20008000831 */
[----:B--2---:R-:W-:Y:S01]  /*79c0*/  @!P5 FMUL R35, R35, R35 ;  /* 0x000000232323d220 */ /* 0x004fe20000400000 */
[----:B------:R-:W-:Y:S01]  /*79d0*/  @!P4 FMUL R30, R30, 0.5 ;  /* 0x3f0000001e1ec820 */ /* 0x000fe20000400000 */
[----:B------:R-:W-:-:S04]  /*79e0*/  FSETP.GEU.AND P5, PT, R31, -126, PT ;  /* 0xc2fc00001f00780b */ /* 0x000fc80003fae000 */
[----:B------:R2:W3:Y:S01]  /*79f0*/  MUFU.EX2 R42, R27 ;  /* 0x0000001b002a7308 */ /* 0x0004e20000000800 */
[----:B-1----:R-:W-:Y:S01]  /*7a00*/  FFMA R26, R46, UR61, -R49 ;  /* 0x0000003d2e1a7c23 */ /* 0x002fe20008000831 */
[----:B----4-:R-:W-:Y:S01]  /*7a10*/  @!P6 FMUL R38, R38, R38 ;  /* 0x000000262626e220 */ /* 0x010fe20000400000 */
[----:B------:R-:W-:-:S05]  /*7a20*/  FSETP.GEU.AND P6, PT, R34, -126, PT ;  /* 0xc2fc00002200780b */ /* 0x000fca0003fce000 */
[----:B------:R1:W4:Y:S01]  /*7a30*/  MUFU.EX2 R169, R30 ;  /* 0x0000001e00a97308 */ /* 0x0003220000000800 */
[----:B-----5:R-:W-:Y:S01]  /*7a40*/  @!P2 FMUL R39, R39, R39 ;  /* 0x000000272727a220 */ /* 0x020fe20000400000 */
[----:B------:R-:W-:Y:S01]  /*7a50*/  FSETP.GEU.AND P2, PT, R26, -126, PT ;  /* 0xc2fc00001a00780b */ /* 0x000fe20003f4e000 */
[----:B--2---:R-:W-:Y:S01]  /*7a60*/  FFMA R27, R47, UR61, -R49 ;  /* 0x0000003d2f1b7c23 */ /* 0x004fe20008000831 */
[----:B------:R-:W-:-:S04]  /*7a70*/  @!P5 FMUL R31, R31, 0.5 ;  /* 0x3f0000001f1fd820 */ /* 0x000fc80000400000 */
[----:B------:R-:W-:Y:S01]  /*7a80*/  @!P6 FMUL R34, R34, 0.5 ;  /* 0x3f0000002222e820 */ /* 0x000fe20000400000 */
[----:B---3--:R-:W-:Y:S01]  /*7a90*/  @!P3 FMUL R42, R42, R42 ;  /* 0x0000002a2a2ab220 */ /* 0x008fe20000400000 */
[----:B------:R-:W-:Y:S01]  /*7aa0*/  FSETP.GEU.AND P3, PT, R27, -126, PT ;  /* 0xc2fc00001b00780b */ /* 0x000fe20003f6e000 */
[----:B-1----:R-:W-:Y:S01]  /*7ab0*/  FFMA R30, R50, UR61, -R49 ;  /* 0x0000003d321e7c23 */ /* 0x002fe20008000831 */
[----:B------:R1:W2:Y:S03]  /*7ac0*/  MUFU.EX2 R171, R31 ;  /* 0x0000001f00ab7308 */ /* 0x0002a60000000800 */
[----:B------:R-:W-:Y:S01]  /*7ad0*/  @!P2 FMUL R26, R26, 0.5 ;  /* 0x3f0000001a1aa820 */ /* 0x000fe20000400000 */
[----:B----4-:R-:W-:Y:S01]  /*7ae0*/  @!P4 FMUL R169, R169, R169 ;  /* 0x000000a9a9a9c220 */ /* 0x010fe20000400000 */
[----:B------:R-:W-:-:S03]  /*7af0*/  FSETP.GEU.AND P4, PT, R30, -126, PT ;  /* 0xc2fc00001e00780b */ /* 0x000fc60003f8e000 */
[----:B------:R3:W4:Y:S01]  /*7b00*/  MUFU.EX2 R46, R34 ;  /* 0x00000022002e7308 */ /* 0x0007220000000800 */
[----:B-1----:R-:W-:Y:S02]  /*7b10*/  FFMA R31, R51, UR61, -R49 ;  /* 0x0000003d331f7c23 */ /* 0x002fe40008000831 */
[----:B------:R-:W-:-:S05]  /*7b20*/  @!P3 FMUL R27, R27, 0.5 ;  /* 0x3f0000001b1bb820 */ /* 0x000fca0000400000 */
[----:B------:R1:W5:Y:S01]  /*7b30*/  MUFU.EX2 R47, R26 ;  /* 0x0000001a002f7308 */ /* 0x0003620000000800 */
[----:B--2---:R-:W-:Y:S01]  /*7b40*/  @!P5 FMUL R171, R171, R171 ;  /* 0x000000abababd220 */ /* 0x004fe20000400000 */
[----:B------:R-:W-:Y:S01]  /*7b50*/  FSETP.GEU.AND P5, PT, R31, -126, PT ;  /* 0xc2fc00001f00780b */ /* 0x000fe20003fae000 */
[----:B------:R-:W-:Y:S01]  /*7b60*/  @!P4 FMUL R30, R30, 0.5 ;  /* 0x3f0000001e1ec820 */ /* 0x000fe20000400000 */
[----:B---3--:R-:W-:Y:S01]  /*7b70*/  FADD R34, R18, R19 ;  /* 0x0000001312227221 */ /* 0x008fe20000000000 */
[----:B------:R-:W-:Y:S01]  /*7b80*/  FADD R18, R24, R33 ;  /* 0x0000002118127221 */ /* 0x000fe20000000000 */
[----:B------:R-:W-:Y:S01]  /*7b90*/  FADD R19, R20, R37 ;  /* 0x0000002514137221 */ /* 0x000fe20000000000 */
[----:B------:R-:W-:Y:S01]  /*7ba0*/  F2FP.F16.F32.PACK_AB R24, R23, R24 ;  /* 0x000000181718723e */ /* 0x000fe200000000ff */
[----:B------:R2:W3:Y:S01]  /*7bb0*/  MUFU.EX2 R50, R27 ;  /* 0x0000001b00327308 */ /* 0x0004e20000000800 */
[----:B----4-:R-:W-:Y:S01]  /*7bc0*/  @!P6 FMUL R46, R46, R46 ;  /* 0x0000002e2e2ee220 */ /* 0x010fe20000400000 */
[----:B------:R-:W-:Y:S01]  /*7bd0*/  FSETP.GEU.AND P6, PT, R172, -126, PT ;  /* 0xc2fc0000ac00780b */ /* 0x000fe20003fce000 */
[----:B-1----:R-:W-:-:S03]  /*7be0*/  FADD R26, R25, R36 ;  /* 0x00000024191a7221 */ /* 0x002fc60000000000 */
[----:B------:R-:W-:Y:S01]  /*7bf0*/  F2FP.F16.F32.PACK_AB R33, R46, R171 ;  /* 0x000000ab2e21723e */ /* 0x000fe200000000ff */
[----:B------:R-:W-:Y:S01]  /*7c00*/  @!P5 FMUL R31, R31, 0.5 ;  /* 0x3f0000001f1fd820 */ /* 0x000fe20000400000 */
[----:B------:R1:W4:Y:S01]  /*7c10*/  MUFU.EX2 R51, R30 ;  /* 0x0000001e00337308 */ /* 0x0003220000000800 */
[----:B-----5:R-:W-:Y:S01]  /*7c20*/  @!P2 FMUL R47, R47, R47 ;  /* 0x0000002f2f2fa220 */ /* 0x020fe20000400000 */
[----:B------:R-:W-:Y:S01]  /*7c30*/  FSETP.GEU.AND P2, PT, R55, -126, PT ;  /* 0xc2fc00003700780b */ /* 0x000fe20003f4e000 */
[----:B--2---:R-:W-:Y:S01]  /*7c40*/  FADD R27, R28, R43 ;  /* 0x0000002b1c1b7221 */ /* 0x004fe20000000000 */
[----:B------:R-:W-:Y:S02]  /*7c50*/  F2FP.F16.F32.PACK_AB R28, R29, R28 ;  /* 0x0000001c1d1c723e */ /* 0x000fe400000000ff */
[----:B------:R-:W-:Y:S01]  /*7c60*/  F2FP.F16.F32.PACK_AB R29, R39, R38 ;  /* 0x00000026271d723e */ /* 0x000fe200000000ff */
[----:B------:R-:W-:Y:S01]  /*7c70*/  @!P6 FMUL R172, R172, 0.5 ;  /* 0x3f000000acace820 */ /* 0x000fe20000400000 */
[----:B------:R2:W5:Y:S01]  /*7c80*/  MUFU.EX2 R54, R31 ;  /* 0x0000001f00367308 */ /* 0x0005620000000800 */
[----:B---3--:R-:W-:Y:S01]  /*7c90*/  @!P3 FMUL R50, R50, R50 ;  /* 0x000000323232b220 */ /* 0x008fe20000400000 */
[----:B------:R-:W-:Y:S01]  /*7ca0*/  FSETP.GEU.AND P3, PT, R21, -126, PT ;  /* 0xc2fc00001500780b */ /* 0x000fe20003f6e000 */
[----:B-1----:R-:W-:Y:S01]  /*7cb0*/  FADD R30, R22, R45 ;  /* 0x0000002d161e7221 */ /* 0x002fe20000000000 */
[----:B------:R-:W-:Y:S01]  /*7cc0*/  FADD R18, R18, R27 ;  /* 0x0000001b12127221 */ /* 0x000fe20000000000 */
[----:B------:R-:W-:-:S02]  /*7cd0*/  FADD R27, R53, R46 ;  /* 0x0000002e351b7221 */ /* 0x000fc40000000000 */
[----:B------:R-:W-:Y:S01]  /*7ce0*/  @!P2 FMUL R55, R55, 0.5 ;  /* 0x3f0000003737a820 */ /* 0x000fe20000400000 */
[----:B------:R-:W1:Y:S01]  /*7cf0*/  MUFU.EX2 R49, R172 ;  /* 0x000000ac00317308 */ /* 0x000e620000000800 */
[----:B----4-:R-:W-:Y:S01]  /*7d00*/  @!P4 FMUL R51, R51, R51 ;  /* 0x000000333333c220 */ /* 0x010fe20000400000 */
[----:B------:R-:W-:Y:S01]  /*7d10*/  FSETP.GEU.AND P4, PT, R173, -126, PT ;  /* 0xc2fc0000ad00780b */ /* 0x000fe20003f8e000 */
[----:B--2---:R-:W-:Y:S01]  /*7d20*/  FADD R31, R41, R44 ;  /* 0x0000002c291f7221 */ /* 0x004fe20000000000 */
[----:B------:R-:W-:Y:S01]  /*7d30*/  FADD R19, R19, R30 ;  /* 0x0000001e13137221 */ /* 0x000fe20000000000 */
[----:B------:R-:W-:Y:S01]  /*7d40*/  FADD R175, R38, R51 ;  /* 0x0000003326af7221 */ /* 0x000fe20000000000 */
[----:B------:R-:W-:Y:S01]  /*7d50*/  FADD R30, R170, R47 ;  /* 0x0000002faa1e7221 */ /* 0x000fe20000000000 */
[----:B------:R-:W-:Y:S01]  /*7d60*/  @!P3 FMUL R21, R21, 0.5 ;  /* 0x3f0000001515b820 */ /* 0x000fe20000400000 */
[----:B------:R2:W3:Y:S01]  /*7d70*/  MUFU.EX2 R48, R55 ;  /* 0x0000003700307308 */ /* 0x0004e20000000800 */
[----:B-----5:R-:W-:Y:S01]  /*7d80*/  @!P5 FMUL R54, R54, R54 ;  /* 0x000000363636d220 */ /* 0x020fe20000400000 */
[----:B------:R-:W-:Y:S01]  /*7d90*/  FADD R31, R26, R31 ;  /* 0x0000001f1a1f7221 */ /* 0x000fe20000000000 */
[----:B------:R-:W-:Y:S01]  /*7da0*/  FADD R26, R52, R171 ;  /* 0x000000ab341a7221 */ /* 0x000fe20000000000 */
[----:B------:R-:W-:Y:S01]  /*7db0*/  FADD R18, R18, R19 ;  /* 0x0000001312127221 */ /* 0x000fe20000000000 */
[----:B------:R-:W-:Y:S01]  /*7dc0*/  FADD R174, R39, R54 ;  /* 0x0000003627ae7221 */ /* 0x000fe20000000000 */
[----:B------:R-:W-:Y:S01]  /*7dd0*/  FADD R31, R34, R31 ;  /* 0x0000001f221f7221 */ /* 0x000fe20000000000 */
[----:B------:R-:W-:Y:S01]  /*7de0*/  @!P4 FMUL R173, R173, 0.5 ;  /* 0x3f000000adadc820 */ /* 0x000fe20000400000 */
[----:B------:R-:W4:Y:S01]  /*7df0*/  MUFU.EX2 R21, R21 ;  /* 0x0000001500157308 */ /* 0x000f220000000800 */
[----:B-1----:R-:W-:Y:S01]  /*7e00*/  @!P6 FMUL R49, R49, R49 ;  /* 0x000000313131e220 */ /* 0x002fe20000400000 */
[----:B--2---:R-:W-:Y:S01]  /*7e10*/  FADD R55, R35, R50 ;  /* 0x0000003223377221 */ /* 0x004fe20000000000 */
[----:B------:R-:W-:Y:S01]  /*7e20*/  FADD R27, R27, R174 ;  /* 0x000000ae1b1b7221 */ /* 0x000fe20000000000 */
[----:B------:R-:W-:Y:S01]  /*7e30*/  FADD R26, R26, R175 ;  /* 0x000000af1a1a7221 */ /* 0x000fe20000000000 */
[----:B------:R-:W-:Y:S01]  /*7e40*/  FADD R18, R18, R31 ;  /* 0x0000001f12127221 */ /* 0x000fe20000000000 */
[----:B------:R-:W-:-:S02]  /*7e50*/  F2FP.F16.F32.PACK_AB R34, R36, R37 ;  /* 0x000000252422723e */ /* 0x000fc400000000ff */
[----:B------:R1:W2:Y:S01]  /*7e60*/  MUFU.EX2 R172, R173 ;  /* 0x000000ad00ac7308 */ /* 0x0002a20000000800 */
[----:B---3--:R-:W-:Y:S01]  /*7e70*/  @!P2 FMUL R48, R48, R48 ;  /* 0x000000303030a220 */ /* 0x008fe20000400000 */
[C---:B------:R-:W-:Y:S02]  /*7e80*/  F2FP.F16.F32.PACK_AB R31, R169.reuse, R42 ;  /* 0x0000002aa91f723e */ /* 0x040fe400000000ff */
[----:B------:R-:W-:Y:S01]  /*7e90*/  F2FP.F16.F32.PACK_AB R36, R40, R43 ;  /* 0x0000002b2824723e */ /* 0x000fe200000000ff */
[----:B------:R-:W-:Y:S01]  /*7ea0*/  FADD R176, R169, R48 ;  /* 0x00000030a9b07221 */ /* 0x000fe20000000000 */
[----:B------:R-:W-:Y:S02]  /*7eb0*/  F2FP.F16.F32.PACK_AB R37, R54, R51 ;  /* 0x000000333625723e */ /* 0x000fe400000000ff */
[----:B------:R-:W-:Y:S01]  /*7ec0*/  F2FP.F16.F32.PACK_AB R38, R44, R45 ;  /* 0x0000002d2c26723e */ /* 0x000fe200000000ff */
[----:B-1----:R-:W-:Y:S01]  /*7ed0*/  FADD R173, R42, R49 ;  /* 0x000000312aad7221 */ /* 0x002fe20000000000 */
[----:B------:R-:W-:Y:S01]  /*7ee0*/  FADD R176, R55, R176 ;  /* 0x000000b037b07221 */ /* 0x000fe20000000000 */
[----:B----4-:R-:W-:-:S02]  /*7ef0*/  @!P3 FMUL R21, R21, R21 ;  /* 0x000000151515b220 */ /* 0x010fc40000400000 */
[----:B------:R-:W-:Y:S01]  /*7f00*/  FADD R173, R30, R173 ;  /* 0x000000ad1ead7221 */ /* 0x000fe20000000000 */
[----:B------:R-:W-:Y:S01]  /*7f10*/  FADD R27, R27, R176 ;  /* 0x000000b01b1b7221 */ /* 0x000fe20000000000 */
[----:B------:R-:W-:Y:S01]  /*7f20*/  FFMA R4, R21, R4, R18 ;  /* 0x0000000415047223 */ /* 0x000fe20000000012 */
[----:B------:R-:W-:Y:S01]  /*7f30*/  SHF.L.U32 R18, R14, 0x1f, RZ ;  /* 0x0000001f0e127819 */ /* 0x000fe200000006ff */
[----:B------:R-:W-:Y:S01]  /*7f40*/  FADD R26, R26, R173 ;  /* 0x000000ad1a1a7221 */ /* 0x000fe20000000000 */
[----:B--2---:R-:W-:Y:S01]  /*7f50*/  @!P4 FMUL R172, R172, R172 ;  /* 0x000000acacacc220 */ /* 0x004fe20000400000 */
[-C--:B------:R-:W-:Y:S01]  /*7f60*/  FMUL R152, R152, R21.reuse ;  /* 0x0000001598987220 */ /* 0x080fe20000400000 */
[----:B------:R1:W2:Y:S01]  /*7f70*/  SYNCS.PHASECHK.TRANS64.TRYWAIT P2, [UR5+0x31000], R18 ;  /* 0x03100012ff0075a7 */ /* 0x0002a20008040145 */
[----:B------:R-:W-:Y:S01]  /*7f80*/  FADD R27, R26, R27 ;  /* 0x0000001b1a1b7221 */ /* 0x000fe20000000000 */
[----:B------:R-:W-:Y:S01]  /*7f90*/  F2FP.F16.F32.PACK_AB R26, R25, R20 ;  /* 0x00000014191a723e */ /* 0x000fe200000000ff */
[-C--:B------:R-:W-:Y:S01]  /*7fa0*/  FMUL R153, R153, R21.reuse ;  /* 0x0000001599997220 */ /* 0x080fe20000400000 */
[----:B------:R-:W-:Y:S01]  /*7fb0*/  FMUL R156, R156, R21 ;  /* 0x000000159c9c7220 */ /* 0x000fe20000400000 */
[----:B------:R-:W-:Y:S01]  /*7fc0*/  FFMA R5, R172, R5, R27 ;  /* 0x00000005ac057223 */ /* 0x000fe2000000001b */
[----:B------:R-:W-:Y:S01]  /*7fd0*/  F2FP.F16.F32.PACK_AB R27, R35, R170 ;  /* 0x000000aa231b723e */ /* 0x000fe200000000ff */
        /* <DEDUP_REMOVED lines=111> */
[----:B------:R-:W-:Y:S01]  /*86d0*/  F2FP.F16.F32.PACK_AB R35, R50, R47 ;  /* 0x0000002f3223723e */ /* 0x000fe200000000ff */
[----:B-12---:R-:W-:Y:S06]  /*86e0*/  @!P0 BRA `(.L_x_39) ;  /* 0x0000000000048947 */ /* 0x006fec0003800000 */
[----:B------:R-:W-:Y:S01]  /*86f0*/  BPT.TRAP 0x1 ;  /* 0x000000040000795c */ /* 0x000fe20000300000 */
.L_x_39:
[----:B------:R-:W-:Y:S05]  /*8700*/  @P2 BRA `(.L_x_40) ;  /* 0x0000000000082947 */ /* 0x000fea0003800000 */
[----:B------:R-:W1:Y:S02]  /*8710*/  SYNCS.PHASECHK.TRANS64.TRYWAIT P2, [UR5+0x31000], R18 ;  /* 0x03100012ff0075a7 */ /* 0x000e640008040145 */
[----:B-1----:R-:W-:Y:S05]  /*8720*/  @!P2 BRA `(.L_x_41) ;  /* 0x000000540068a947 */ /* 0x002fea0003800000 */
.L_x_40:
        /* <DEDUP_REMOVED lines=144> */
.L_x_42:
        /* <DEDUP_REMOVED lines=8> */
.L_x_43:
[----:B------:R-:W-:-:S13]  /*90b0*/  R2UR UR5, R168 ;  /* 0x00000000a80572ca */ /* 0x000fda00000e0000 */
[----:B------:R-:W-:-:S04]  /*90c0*/  UIADD3 UR5, UR5, 0x1, URZ ;  /* 0x0000000105057890 */ /* 0x000fc8000fffe03f */
[----:B------:R-:W-:-:S04]  /*90d0*/  UISETP.NE.AND UP0, UPT, UR5, 0x5, UPT ;  /* 0x000000050500788c */ /* 0x000fc8000bf05270 */
[----:B------:R-:W-:Y:S01]  /*90e0*/  USEL UR6, UR5, URZ, UP0 ;  /* 0x0000003f05067287 */ /* 0x000fe20008000000 */
[----:B------:R-:W-:Y:S11]  /*90f0*/  @!P0 BRA `(.L_x_44) ;  /* 0x0000000000048947 */ /* 0x000ff60003800000 */
[----:B------:R-:W-:Y:S01]  /*9100*/  BPT.TRAP 0x1 ;  /* 0x000000040000795c */ /* 0x000fe20000300000 */
.L_x_44:
[----:B------:R-:W-:-:S13]  /*9110*/  R2UR UR5, R16 ;  /* 0x00000000100572ca */ /* 0x000fda00000e0000 */
[----:B------:R-:W-:-:S04]  /*9120*/  ULEA UR5, UR6, UR5, 0x3 ;  /* 0x0000000506057291 */ /* 0x000fc8000f8e183f */
[----:B------:R-:W-:-:S04]  /*9130*/  UIADD3 UR5, UR5, 0x31028, URZ ;  /* 0x0003102805057890 */ /* 0x000fc8000fffe03f */
[----:B------:R-:W-:-:S09]  /*9140*/  UPRMT UR5, URZ, 0x654, UR5 ;  /* 0x000006543f057896 */ /* 0x000fd20008000005 */
[----:B------:R-:W-:Y:S01]  /*9150*/  SYNCS.ARRIVE.TRANS64.RED.A1T0 RZ, [UR5], RZ ;  /* 0x000000ffffff79a7 */ /* 0x000fe20008100405 */
[----:B------:R-:W-:Y:S05]  /*9160*/  @P1 BRA `(.L_x_45) ;  /* 0x0000000000041947 */ /* 0x000fea0003800000 */
[----:B------:R-:W-:Y:S01]  /*9170*/  BPT.TRAP 0x1 ;  /* 0x000000040000795c */ /* 0x000fe20000300000 */
.L_x_45:
[----:B------:R-:W-:Y:S01]  /*9180*/  UIADD3 UR5, UR6, 0x1, URZ ;  /* 0x0000000106057890 */ /* 0x000fe2000fffe03f */
[C---:B------:R-:W-:Y:S01]  /*9190*/  ISETP.GT.AND P2, PT, R15.reuse, 0x1, PT ;  /* 0x000000010f00780c */ /* 0x040fe20003f44270 */
[----:B------:R-:W-:Y:S01]  /*91a0*/  UIADD3 UR4, UR4, 0x1, URZ ;  /* 0x0000000104047890 */ /* 0x000fe2000fffe03f */
[----:B------:R-:W-:Y:S01]  /*91b0*/  IADD3 R15, R15, -0x1, RZ ;  /* 0xffffffff0f0f7810 */ /* 0x000fe20007ffe0ff */
[----:B------:R-:W-:Y:S01]  /*91c0*/  UISETP.NE.AND UP0, UPT, UR5, 0x5, UPT ;  /* 0x000000050500788c */ /* 0x000fe2000bf05270 */
[----:B------:R-:W-:Y:S01]  /*91d0*/  IADD3 R10, R10, 0x40, RZ ;  /* 0x000000400a0a7810 */ /* 0x000fe20007ffe0ff */
[----:B------:R-:W-:Y:S01]  /*91e0*/  UISETP.NE.AND UP1, UPT, UR4, 0x5, UPT ;  /* 0x000000050400788c */ /* 0x000fe2000bf25270 */
[----:B-1----:R-:W-:Y:S01]  /*91f0*/  MOV R18, R7 ;  /* 0x0000000700127202 */ /* 0x002fe20000000f00 */
[----:B------:R-:W-:Y:S01]  /*9200*/  USEL UR6, UR5, URZ, UP0 ;  /* 0x0000003f05067287 */ /* 0x000fe20008000000 */
[----:B------:R-:W-:Y:S01]  /*9210*/  MOV R19, R6 ;  /* 0x0000000600137202 */ /* 0x000fe20000000f00 */
[----:B------:R-:W-:-:S02]  /*9220*/  USEL UR5, URZ, 0x1, UP1 ;  /* 0x000000013f057887 */ /* 0x000fc40008800000 */
[----:B------:R-:W-:Y:S02]  /*9230*/  USEL UR60, UR4, URZ, UP1 ;  /* 0x0000003f043c7287 */ /* 0x000fe40008800000 */
[----:B------:R-:W-:Y:S02]  /*9240*/  MOV R168, UR6 ;  /* 0x0000000600a87c02 */ /* 0x000fe40008000f00 */
[----:B------:R-:W-:Y:S01]  /*9250*/  LOP3.LUT R20, R14, UR5, RZ, 0x3c, !PT ;  /* 0x000000050e147c12 */ /* 0x000fe2000f8e3cff */
[----:B------:R-:W-:Y:S07]  /*9260*/  @P2 BRA `(.L_x_46) ;  /* 0xffffffd0008c2947 */ /* 0x000fee000383ffff */
.L_x_35:
[----:B------:R-:W1:Y:S01]  /*9270*/  SHFL.BFLY PT, R3, R4, 0x1, 0x1f ;  /* 0x0c201f0004037f89 */ /* 0x000e6200000e0000 */
[----:B------:R-:W-:Y:S01]  /*9280*/  BSSY B0, `(.L_x_47) ;  /* 0x0000022000007945 */ /* 0x000fe20003800000 */
[----:B------:R-:W-:Y:S02]  /*9290*/  MOV R12, 0x3f800000 ;  /* 0x3f800000000c7802 */ /* 0x000fe40000000f00 */
[----:B------:R-:W2:Y:S01]  /*92a0*/  SHFL.BFLY PT, R0, R5, 0x1, 0x1f ;  /* 0x0c201f0005007f89 */ /* 0x000ea200000e0000 */
[----:B------:R-:W-:Y:S01]  /*92b0*/  MOV R9, 0x7f800000 ;  /* 0x7f80000000097802 */ /* 0x000fe20000000f00 */
[----:B-1----:R-:W-:Y:S01]  /*92c0*/  FADD R3, R3, R4 ;  /* 0x0000000403037221 */ /* 0x002fe20000000000 */
[----:B--2---:R-:W-:-:S04]  /*92d0*/  FADD R19, R0, R5 ;  /* 0x0000000500137221 */ /* 0x004fc80000000000 */
[----:B------:R-:W1:Y:S01]  /*92e0*/  SHFL.BFLY PT, R8, R3, 0x2, 0x1f ;  /* 0x0c401f0003087f89 */ /* 0x000e6200000e0000 */
[----:B------:R-:W-:-:S03]  /*92f0*/  MOV R0, 0x3f800000 ;  /* 0x3f80000000007802 */ /* 0x000fc60000000f00 */
[----:B------:R-:W2:Y:S01]  /*9300*/  SHFL.BFLY PT, R20, R19, 0x2, 0x1f ;  /* 0x0c401f0013147f89 */ /* 0x000ea200000e0000 */
[C---:B-1----:R-:W-:Y:S01]  /*9310*/  FSETP.NE.AND P0, PT, R3.reuse, -R8, PT ;  /* 0x800000080300720b */ /* 0x042fe20003f05000 */
[----:B------:R-:W-:Y:S01]  /*9320*/  FADD R3, R3, R8 ;  /* 0x0000000803037221 */ /* 0x000fe20000000000 */
[----:B------:R-:W-:Y:S01]  /*9330*/  MOV R8, 0x7f800000 ;  /* 0x7f80000000087802 */ /* 0x000fe20000000f00 */
[----:B--2---:R-:W-:-:S10]  /*9340*/  FADD R10, R19, R20 ;  /* 0x00000014130a7221 */ /* 0x004fd40000000000 */
[----:B------:R-:W-:Y:S05]  /*9350*/  @!P0 BRA `(.L_x_48) ;  /* 0x0000000000508947 */ /* 0x000fea0003800000 */
[----:B------:R-:W-:Y:S01]  /*9360*/  IADD3 R0, R3, 0x1800000, RZ ;  /* 0x0180000003007810 */ /* 0x000fe20007ffe0ff */
[----:B------:R-:W-:Y:S03]  /*9370*/  BSSY B1, `(.L_x_49) ;  /* 0x000000b000017945 */ /* 0x000fe60003800000 */
[----:B------:R-:W-:-:S04]  /*9380*/  LOP3.LUT R0, R0, 0x7f800000, RZ, 0xc0, !PT ;  /* 0x7f80000000007812 */ /* 0x000fc800078ec0ff */
[----:B------:R-:W-:-:S13]  /*9390*/  ISETP.GT.U32.AND P0, PT, R0, 0x1ffffff, PT ;  /* 0x01ffffff0000780c */ /* 0x000fda0003f04070 */
[----:B------:R-:W-:Y:S05]  /*93a0*/  @P0 BRA `(.L_x_50) ;  /* 0x00000000000c0947 */ /* 0x000fea0003800000 */
[----:B------:R-:W-:-:S07]  /*93b0*/  MOV R18, 0x93d0 ;  /* 0x000093d000127802 */ /* 0x000fce0000000f00 */
[----:B------:R-:W-:Y:S05]  /*93c0*/  CALL.REL.NOINC `($__internal_0_$__cuda_sm20_rcp_rn_f32_slowpath) ;  /* 0x0000004800ec7944 */ /* 0x000fea0003c00000 */
[----:B------:R-:W-:Y:S05]  /*93d0*/  BRA `(.L_x_51) ;  /* 0x0000000000107947 */ /* 0x000fea0003800000 */
.L_x_50:
[----:B------:R-:W1:Y:S02]  /*93e0*/  MUFU.RCP R0, R3 ;  /* 0x0000000300007308 */ /* 0x000e640000001000 */
[----:B-1----:R-:W-:-:S04]  /*93f0*/  FFMA R4, R3, R0, -1 ;  /* 0xbf80000003047423 */ /* 0x002fc80000000000 */
[----:B------:R-:W-:-:S04]  /*9400*/  FADD.FTZ R5, -R4, -RZ ;  /* 0x800000ff04057221 */ /* 0x000fc80000010100 */
[----:B------:R-:W-:-:S07]  /*9410*/  FFMA R0, R0, R5, R0 ;  /* 0x0000000500007223 */ /* 0x000fce0000000000 */
.L_x_51:
[----:B------:R-:W-:Y:S05]  /*9420*/  BSYNC B1 ;  /* 0x0000000000017941 */ /* 0x000fea0003800000 */
.L_x_49:
[----:B------:R-:W-:Y:S01]  /*9430*/  FSETP.GEU.AND P0, PT, |R3|, 1.175494350822287508e-38, PT ;  /* 0x008000000300780b */ /* 0x000fe20003f0e200 */
[----:B------:R-:W-:-:S12]  /*9440*/  ULDC UR4, c[0x0][0x600] ;  /* 0x0001800000047ab9 */ /* 0x000fd80000000800 */
[----:B------:R-:W-:-:S04]  /*9450*/  @!P0 FMUL R3, R3, 16777216 ;  /* 0x4b80000003038820 */ /* 0x000fc80000400000 */
[----:B------:R-:W1:Y:S02]  /*9460*/  MUFU.LG2 R4, R3 ;  /* 0x0000000300047308 */ /* 0x000e640000000c00 */
[----:B-1----:R-:W-:-:S04]  /*9470*/  @!P0 FADD R4, R4, -24 ;  /* 0xc1c0000004048421 */ /* 0x002fc80000000000 */
[----:B------:R-:W-:-:S04]  /*9480*/  FMUL R4, R4, 0.69314718246459960938 ;  /* 0x3f31721804047820 */ /* 0x000fc80000400000 */
[----:B------:R-:W-:-:S07]  /*9490*/  FFMA R9, R7, UR4, R4 ;  /* 0x0000000407097c23 */ /* 0x000fce0008000004 */
.L_x_48:
[----:B------:R-:W-:Y:S05]  /*94a0*/  BSYNC B0 ;  /* 0x0000000000007941 */ /* 0x000fea0003800000 */
.L_x_47:
[----:B------:R-:W-:Y:S01]  /*94b0*/  FSETP.NE.AND P0, PT, R19, -R20, PT ;  /* 0x800000141300720b */ /* 0x000fe20003f05000 */
[----:B------:R-:W-:Y:S01]  /*94c0*/  ULDC UR4, c[0x0][0x608] ;  /* 0x0001820000047ab9 */ /* 0x000fe20000000800 */
[----:B------:R-:W-:Y:S01]  /*94d0*/  BSSY B0, `(.L_x_52) ;  /* 0x0000051000007945 */ /* 0x000fe20003800000 */
[----:B------:R-:W-:-:S04]  /*94e0*/  FMUL R0, R0, UR4 ;  /* 0x0000000400007c20 */ /* 0x000fc80008400000 */
        /* <DEDUP_REMOVED lines=56> */
[----:B------:R-:W-:Y:S06]  /*9870*/  @!P0 BRA `(.L_x_53) ;  /* 0x0000000000588947 */ /* 0x000fec0003800000 */
[----:B------:R-:W-:Y:S01]  /*9880*/  IADD3 R0, R10, 0x1800000, RZ ;  /* 0x018000000a007810 */ /* 0x000fe20007ffe0ff */
[----:B------:R-:W-:Y:S03]  /*9890*/  BSSY B1, `(.L_x_54) ;  /* 0x000000d000017945 */ /* 0x000fe60003800000 */
[----:B------:R-:W-:-:S04]  /*98a0*/  LOP3.LUT R0, R0, 0x7f800000, RZ, 0xc0, !PT ;  /* 0x7f80000000007812 */ /* 0x000fc800078ec0ff */
[----:B------:R-:W-:-:S13]  /*98b0*/  ISETP.GT.U32.AND P0, PT, R0, 0x1ffffff, PT ;  /* 0x01ffffff0000780c */ /* 0x000fda0003f04070 */
[----:B------:R-:W-:Y:S05]  /*98c0*/  @P0 BRA `(.L_x_55) ;  /* 0x0000000000140947 */ /* 0x000fea0003800000 */
[----:B------:R-:W-:Y:S02]  /*98d0*/  MOV R3, R10 ;  /* 0x0000000a00037202 */ /* 0x000fe40000000f00 */
[----:B------:R-:W-:-:S07]  /*98e0*/  MOV R18, 0x9900 ;  /* 0x0000990000127802 */ /* 0x000fce0000000f00 */
[----:B------:R-:W-:Y:S05]  /*98f0*/  CALL.REL.NOINC `($__internal_0_$__cuda_sm20_rcp_rn_f32_slowpath) ;  /* 0x0000004400a07944 */ /* 0x000fea0003c00000 */
[----:B------:R-:W-:Y:S01]  /*9900*/  MOV R12, R0 ;  /* 0x00000000000c7202 */ /* 0x000fe20000000f00 */
[----:B------:R-:W-:Y:S06]  /*9910*/  BRA `(.L_x_56) ;  /* 0x0000000000107947 */ /* 0x000fec0003800000 */
.L_x_55:
[----:B------:R-:W1:Y:S02]  /*9920*/  MUFU.RCP R3, R10 ;  /* 0x0000000a00037308 */ /* 0x000e640000001000 */
[----:B-1----:R-:W-:-:S04]  /*9930*/  FFMA R0, R10, R3, -1 ;  /* 0xbf8000000a007423 */ /* 0x002fc80000000003 */
[----:B------:R-:W-:-:S04]  /*9940*/  FADD.FTZ R0, -R0, -RZ ;  /* 0x800000ff00007221 */ /* 0x000fc80000010100 */
[----:B------:R-:W-:-:S07]  /*9950*/  FFMA R12, R3, R0, R3 ;  /* 0x00000000030c7223 */ /* 0x000fce0000000003 */
.L_x_56:
[----:B------:R-:W-:Y:S05]  /*9960*/  BSYNC B1 ;  /* 0x0000000000017941 */ /* 0x000fea0003800000 */
.L_x_54:
[----:B------:R-:W-:Y:S01]  /*9970*/  FSETP.GEU.AND P0, PT, |R10|, 1.175494350822287508e-38, PT ;  /* 0x008000000a00780b */ /* 0x000fe20003f0e200 */
[----:B------:R-:W-:-:S12]  /*9980*/  ULDC UR4, c[0x0][0x600] ;  /* 0x0001800000047ab9 */ /* 0x000fd80000000800 */
[----:B------:R-:W-:-:S04]  /*9990*/  @!P0 FMUL R10, R10, 16777216 ;  /* 0x4b8000000a0a8820 */ /* 0x000fc80000400000 */
[----:B------:R-:W1:Y:S02]  /*99a0*/  MUFU.LG2 R0, R10 ;  /* 0x0000000a00007308 */ /* 0x000e640000000c00 */
[----:B-1----:R-:W-:-:S04]  /*99b0*/  @!P0 FADD R0, R0, -24 ;  /* 0xc1c0000000008421 */ /* 0x002fc80000000000 */
[----:B------:R-:W-:-:S04]  /*99c0*/  FMUL R3, R0, 0.69314718246459960938 ;  /* 0x3f31721800037820 */ /* 0x000fc80000400000 */
[----:B------:R-:W-:-:S07]  /*99d0*/  FFMA R8, R6, UR4, R3 ;  /* 0x0000000406087c23 */ /* 0x000fce0008000003 */
.L_x_53:
[----:B------:R-:W-:Y:S05]  /*99e0*/  BSYNC B0 ;  /* 0x0000000000007941 */ /* 0x000fea0003800000 */
.L_x_52:
[----:B------:R-:W-:Y:S01]  /*99f0*/  R2UR UR4, R2 ;  /* 0x00000000020472ca */ /* 0x000fe200000e0000 */
[----:B------:R-:W1:Y:S01]  /*9a00*/  S2R R3, SR_TID.X ;  /* 0x0000000000037919 */ /* 0x000e620000002100 */
[----:B------:R-:W-:-:S11]  /*9a10*/  R2UR UR5, R11 ;  /* 0x000000000b0572ca */ /* 0x000fd600000e0000 */
[----:B------:R-:W-:-:S03]  /*9a20*/  UISETP.NE.AND UP0, UPT, UR4, 0x1, UPT ;  /* 0x000000010400788c */ /* 0x000fc6000bf05270 */
[----:B------:R-:W-:Y:S02]  /*9a30*/  ULDC UR4, c[0x0][0x608] ;  /* 0x0001820000047ab9 */ /* 0x000fe40000000800 */
[----:B------:R-:W-:Y:S01]  /*9a40*/  FMUL R12, R12, UR4 ;  /* 0x000000040c0c7c20 */ /* 0x000fe20008400000 */
[----:B------:R-:W-:-:S03]  /*9a50*/  USEL UR4, URZ, 0x1, UP0 ;  /* 0x000000013f047887 */ /* 0x000fc60008000000 */
[-C--:B------:R-:W-:Y:S01]  /*9a60*/  FMUL R154, R154, R12.reuse ;  /* 0x0000000c9a9a7220 */ /* 0x080fe20000400000 */
[-C--:B------:R-:W-:Y:S01]  /*9a70*/  FMUL R32, R155, R12.reuse ;  /* 0x0000000c9b207220 */ /* 0x080fe20000400000 */
[-C--:B------:R-:W-:Y:S01]  /*9a80*/  FMUL R158, R158, R12.reuse ;  /* 0x0000000c9e9e7220 */ /* 0x080fe20000400000 */
[----:B------:R-:W-:Y:S01]  /*9a90*/  MOV R0, UR4 ;  /* 0x0000000400007c02 */ /* 0x000fe20008000f00 */
[-C--:B------:R-:W-:Y:S01]  /*9aa0*/  FMUL R30, R159, R12.reuse ;  /* 0x0000000c9f1e7220 */ /* 0x080fe20000400000 */
[-C--:B------:R-:W-:Y:S01]  /*9ab0*/  FMUL R162, R162, R12.reuse ;  /* 0x0000000ca2a27220 */ /* 0x080fe20000400000 */
[-C--:B------:R-:W-:Y:S01]  /*9ac0*/  FMUL R28, R163, R12.reuse ;  /* 0x0000000ca31c7220 */ /* 0x080fe20000400000 */
[----:B------:R-:W-:Y:S01]  /*9ad0*/  SHF.L.U32 R0, R0, 0x1f, RZ ;  /* 0x0000001f00007819 */ /* 0x000fe200000006ff */
[-C--:B------:R-:W-:Y:S01]  /*9ae0*/  FMUL R166, R166, R12.reuse ;  /* 0x0000000ca6a67220 */ /* 0x080fe20000400000 */
[-C--:B------:R-:W-:Y:S01]  /*9af0*/  FMUL R26, R167, R12.reuse ;  /* 0x0000000ca71a7220 */ /* 0x080fe20000400000 */
[-C--:B------:R-:W-:Y:S01]  /*9b00*/  FMUL R138, R138, R12.reuse ;  /* 0x0000000c8a8a7220 */ /* 0x080fe20000400000 */
[----:B------:R-:W2:Y:S01]  /*9b10*/  SYNCS.PHASECHK.TRANS64.TRYWAIT P0, [UR5+0x8], R0 ;  /* 0x00000800ff0075a7 */ /* 0x000ea20008000145 */
        /* <DEDUP_REMOVED lines=23> */
[----:B-1----:R-:W-:Y:S01]  /*9c90*/  LOP3.LUT P1, RZ, R3, 0x3, RZ, 0xc0, !PT ;  /* 0x0000000303ff7812 */ /* 0x002fe2000782c0ff */
        /* <DEDUP_REMOVED lines=8> */
[----:B------:R-:W-:Y:S01]  /*9d20*/  LOP3.LUT R25, R3, 0x7f, RZ, 0xc0, !PT ;  /* 0x0000007f03197812 */ /* 0x000fe200078ec0ff */
[----:B--2---:R-:W-:Y:S06]  /*9d30*/  @!P0 BRA `(.L_x_57) ;  /* 0x0000003c00fc8947 */ /* 0x004fec0003800000 */
.L_x_117:
[----:B------:R-:W-:Y:S01]  /*9d40*/  ULDC.64 UR10, c[0x0][0x208] ;  /* 0x00008200000a7ab9 */ /* 0x000fe20000000a00 */
[----:B------:R-:W-:Y:S01]  /*9d50*/  BSSY B0, `(.L_x_58) ;  /* 0x000001a000007945 */ /* 0x000fe20003800000 */
[----:B------:R-:W-:-:S03]  /*9d60*/  SHF.R.U32.HI R27, RZ, 0x5, R25 ;  /* 0x00000005ff1b7819 */ /* 0x000fc60000011619 */
[----:B------:R-:W-:Y:S05]  /*9d70*/  @P1 BRA `(.L_x_59) ;  /* 0x00000000005c1947 */ /* 0x000fea0003800000 */
[----:B------:R-:W2:Y:S01]  /*9d80*/  S2UR UR4, SR_CTAID.Y ;  /* 0x00000000000479c3 */ /* 0x000ea20000002600 */
[----:B------:R-:W-:Y:S02]  /*9d90*/  R2UR UR6, R17 ;  /* 0x00000000110672ca */ /* 0x000fe400000e0000 */
[----:B-1----:R-:W-:Y:S02]  /*9da0*/  SHF.R.U32.HI R0, RZ, 0x2, R3 ;  /* 0x00000002ff007819 */ /* 0x002fe40000011603 */
[----:B------:R-:W-:Y:S02]  /*9db0*/  SHF.L.U32 R3, R27, 0x4, RZ ;  /* 0x000000041b037819 */ /* 0x000fe400000006ff */
[----:B------:R-:W-:Y:S01]  /*9dc0*/  LOP3.LUT R0, R0, 0x7, RZ, 0xc0, !PT ;  /* 0x0000000700007812 */ /* 0x000fe200078ec0ff */
[----:B------:R-:W1:Y:S03]  /*9dd0*/  S2UR UR5, SR_CTAID.Z ;  /* 0x00000000000579c3 */ /* 0x000e660000002700 */
[----:B------:R-:W-:-:S03]  /*9de0*/  LOP3.LUT R0, R3, 0xfffffff0, R0, 0xe2, !PT ;  /* 0xfffffff003007812 */ /* 0x000fc600078ee200 */
[----:B------:R-:W-:-:S03]  /*9df0*/  USHF.L.U32 UR8, UR6, 0x6, URZ ;  /* 0x0000000606087899 */ /* 0x000fc6000800063f */
[----:B------:R-:W-:-:S03]  /*9e00*/  ULDC.64 UR6, c[0x0][0x688] ;  /* 0x0001a20000067ab9 */ /* 0x000fc60000000a00 */
[----:B------:R-:W-:Y:S01]  /*9e10*/  IADD3 R4, R0, UR8, RZ ;  /* 0x0000000800047c10 */ /* 0x000fe2000fffe0ff */
[----:B--2---:R-:W-:-:S03]  /*9e20*/  UIMAD UR4, UR4, UR6, UR8 ;  /* 0x00000006040472a4 */ /* 0x004fc6000f8e0208 */
[----:B------:R-:W-:Y:S01]  /*9e30*/  IADD3 R3, R4, 0x8, RZ ;  /* 0x0000000804037810 */ /* 0x000fe20007ffe0ff */
[----:B-1----:R-:W-:-:S03]  /*9e40*/  UIMAD UR4, UR5, UR7, UR4 ;  /* 0x00000007050472a4 */ /* 0x002fc6000f8e0204 */
[----:B------:R-:W-:Y:S02]  /*9e50*/  ULDC UR5, c[0x0][0x288] ;  /* 0x0000a20000057ab9 */ /* 0x000fe40000000800 */
[----:B------:R-:W-:Y:S02]  /*9e60*/  ISETP.GE.U32.AND P0, PT, R4, UR5, PT ;  /* 0x0000000504007c0c */ /* 0x000fe4000bf06070 */
[----:B------:R-:W-:Y:S02]  /*9e70*/  IADD3 R0, P2, R0, UR4, RZ ;  /* 0x0000000400007c10 */ /* 0x000fe4000ff5e0ff */
[----:B------:R-:W-:Y:S01]  /*9e80*/  ISETP.GE.U32.AND P1, PT, R3, UR5, PT ;  /* 0x0000000503007c0c */ /* 0x000fe2000bf26070 */
[----:B------:R-:W-:Y:S01]  /*9e90*/  ULDC.64 UR4, c[0x0][0x680] ;  /* 0x0001a00000047ab9 */ /* 0x000fe20000000a00 */
[----:B------:R-:W-:Y:S02]  /*9ea0*/  IADD3.X R3, RZ, RZ, RZ, P2, !PT ;  /* 0x000000ffff037210 */ /* 0x000fe400017fe4ff */
[----:B------:R-:W-:-:S04]  /*9eb0*/  LEA R4, P2, R0, UR4, 0x2 ;  /* 0x0000000400047c11 */ /* 0x000fc8000f8410ff */
[----:B------:R-:W-:-:S05]  /*9ec0*/  LEA.HI.X R5, R0, UR5, R3, 0x2, P2 ;  /* 0x0000000500057c11 */ /* 0x000fca00090f1403 */
[----:B------:R2:W-:Y:S04]  /*9ed0*/  @!P0 STG.E desc[UR10][R4.64], R9 ;  /* 0x0000000904008986 */ /* 0x0005e8000c10190a */
[----:B------:R2:W-:Y:S02]  /*9ee0*/  @!P1 STG.E desc[UR10][R4.64+0x20], R8 ;  /* 0x0000200804009986 */ /* 0x0005e4000c10190a */
.L_x_59:
[----:B------:R-:W-:Y:S05]  /*9ef0*/  BSYNC B0 ;  /* 0x0000000000007941 */ /* 0x000fea0003800000 */
.L_x_58:
[----:B------:R-:W-:Y:S01]  /*9f00*/  ULDC.64 UR4, c[0x0][0x730] ;  /* 0x0001cc0000047ab9 */ /* 0x000fe20000000a00 */
[-C--:B------:R-:W-:Y:S01]  /*9f10*/  FMUL R74, R74, R12.reuse ;  /* 0x0000000c4a4a7220 */ /* 0x080fe20000400000 */
[----:B------:R-:W-:Y:S01]  /*9f20*/  ISETP.NE.U32.AND P0, PT, RZ, UR4, PT ;  /* 0x00000004ff007c0c */ /* 0x000fe2000bf05070 */
[-C--:B------:R-:W-:Y:S01]  /*9f30*/  FMUL R75, R75, R12.reuse ;  /* 0x0000000c4b4b7220 */ /* 0x080fe20000400000 */
[-C--:B------:R-:W-:Y:S01]  /*9f40*/  FMUL R78, R78, R12.reuse ;  /* 0x0000000c4e4e7220 */ /* 0x080fe20000400000 */
[-C--:B------:R-:W-:Y:S01]  /*9f50*/  FMUL R79, R79, R12.reuse ;  /* 0x0000000c4f4f7220 */ /* 0x080fe20000400000 */
[----:B------:R-:W-:Y:S01]  /*9f60*/  ISETP.NE.AND.EX P0, PT, RZ, UR5, PT, P0 ;  /* 0x00000005ff007c0c */ /* 0x000fe2000bf05300 */
        /* <DEDUP_REMOVED lines=12> */
[----:B------:R-:W-:Y:S06]  /*a030*/  @P0 BRA `(.L_x_60) ;  /* 0x0000000000200947 */ /* 0x000fec0003800000 */
[----:B------:R-:W-:Y:S02]  /*a040*/  ULDC.64 UR4, c[0x0][0x728] ;  /* 0x0001ca0000047ab9 */ /* 0x000fe40000000a00 */
[----:B------:R-:W-:-:S04]  /*a050*/  ISETP.NE.U32.AND P0, PT, RZ, UR4, PT ;  /* 0x00000004ff007c0c */ /* 0x000fc8000bf05070 */
[----:B------:R-:W-:-:S13]  /*a060*/  ISETP.NE.AND.EX P0, PT, RZ, UR5, PT, P0 ;  /* 0x00000005ff007c0c */ /* 0x000fda000bf05300 */
[----:B------:R-:W-:Y:S05]  /*a070*/  @!P0 BRA `(.L_x_61) ;  /* 0x00000000000c8947 */ /* 0x000fea0003800000 */
[----:B-12---:R-:W1:Y:S02]  /*a080*/  LDC.64 R4, c[0x0][0x728] ;  /* 0x0001ca00ff047b82 */ /* 0x006e640000000a00 */
[----:B-1----:R4:W5:Y:S01]  /*a090*/  LDG.E R23, desc[UR10][R4.64] ;  /* 0x0000000a04177981 */ /* 0x002962000c1e1900 */
[----:B------:R-:W-:Y:S05]  /*a0a0*/  BRA `(.L_x_60) ;  /* 0x0000000000047947 */ /* 0x000fea0003800000 */
.L_x_61:
[----:B------:R-:W3:Y:S02]  /*a0b0*/  LDC R23, c[0x0][0x720] ;  /* 0x0001c800ff177b82 */ /* 0x000ee40000000800 */
.L_x_60:
[----:B-1----:R-:W-:-:S04]  /*a0c0*/  MOV R0, RZ ;  /* 0x000000ff00007202 */ /* 0x002fc80000000f00 */
[----:B------:R-:W-:-:S13]  /*a0d0*/  LOP3.LUT P0, RZ, R0, 0x1bf, RZ, 0xc0, !PT ;  /* 0x000001bf00ff7812 */ /* 0x000fda000780c0ff */
[----:B------:R-:W-:Y:S05]  /*a0e0*/  @!P0 BRA `(.L_x_62) ;  /* 0x0000000000408947 */ /* 0x000fea0003800000 */
[----:B------:R-:W-:Y:S01]  /*a0f0*/  MOV R14, 0x0 ;  /* 0x00000000000e7802 */ /* 0x000fe20000000f00 */
[----:B------:R-:W-:Y:S01]  /*a100*/  ULDC.64 UR4, c[0x4][0x70] ;  /* 0x01001c0000047ab9 */ /* 0x000fe20000000a00 */
[----:B------:R-:W-:Y:S01]  /*a110*/  ULDC.64 UR6, c[0x4][0x8] ;  /* 0x0100020000067ab9 */ /* 0x000fe20000000a00 */
[----:B--2-4-:R-:W-:Y:S02]  /*a120*/  MOV R4, UR4 ;  /* 0x0000000400047c02 */ /* 0x014fe40008000f00 */
[----:B------:R-:W-:Y:S01]  /*a130*/  MOV R5, UR5 ;  /* 0x0000000500057c02 */ /* 0x000fe20008000f00 */
[----:B------:R-:W1:Y:S01]  /*a140*/  LDC.64 R14, c[0x4][R14] ;  /* 0x010000000e0e7b82 */ /* 0x000e620000000a00 */
[----:B------:R-:W-:Y:S01]  /*a150*/  ULDC.64 UR4, c[0x4][0x78] ;  /* 0x01001e0000047ab9 */ /* 0x000fe20000000a00 */
[----:B------:R-:W-:Y:S02]  /*a160*/  MOV R10, UR6 ;  /* 0x00000006000a7c02 */ /* 0x000fe40008000f00 */
[----:B------:R-:W-:-:S02]  /*a170*/  MOV R6, UR4 ;  /* 0x0000000400067c02 */ /* 0x000fc40008000f00 */
[----:B------:R-:W-:Y:S02]  /*a180*/  MOV R7, UR5 ;  /* 0x0000000500077c02 */ /* 0x000fe40008000f00 */
[----:B------:R-:W-:Y:S02]  /*a190*/  MOV R11, UR7 ;  /* 0x00000007000b7c02 */ /* 0x000fe40008000f00 */
[----:B------:R-:W-:Y:S02]  /*a1a0*/  MOV R8, 0x70 ;  /* 0x0000007000087802 */ /* 0x000fe40000000f00 */
[----:B------:R-:W-:Y:S02]  /*a1b0*/  MOV R12, 0x1 ;  /* 0x00000001000c7802 */ /* 0x000fe40000000f00 */
[----:B------:R-:W-:-:S07]  /*a1c0*/  MOV R13, RZ ;  /* 0x000000ff000d7202 */ /* 0x000fce0000000f00 */
[----:B------:R-:W-:-:S07]  /*a1d0*/  LEPC R20, `(.L_x_62) ;  /* 0x000000001014794e */ /* 0x000fce0000000000 */
[----:B-1-3-5:R-:W-:Y:S05]  /*a1e0*/  CALL.ABS.NOINC R14 ;  /* 0x000000000e007343 */ /* 0x02afea0003c00000 */
.L_x_62:
[----:B------:R-:W-:Y:S02]  /*a1f0*/  R2UR UR5, R16 ;  /* 0x00000000100572ca */ /* 0x000fe400000e0000 */
[----:B------:R-:W-:-:S11]  /*a200*/  R2UR UR4, R2 ;  /* 0x00000000020472ca */ /* 0x000fd600000e0000 */
[----:B------:R-:W-:Y:S02]  /*a210*/  MOV R18, UR5 ;  /* 0x0000000500127c02 */ /* 0x000fe40008000f00 */
[----:B------:R-:W-:-:S05]  /*a220*/  MOV R3, UR4 ;  /* 0x0000000400037c02 */ /* 0x000fca0008000f00 */
[----:B------:R-:W-:-:S05]  /*a230*/  IMAD R18, R3, 0x2200, R18 ;  /* 0x0000220003127824 */ /* 0x000fca00078e0212 */
[----:B------:R-:W-:-:S04]  /*a240*/  IADD3 R19, R18, -0x2200, RZ ;  /* 0xffffde0012137810 */ /* 0x000fc80007ffe0ff */
        /* <DEDUP_REMOVED lines=18> */
.L_x_63:
[----:B--2-4-:R-:W1:Y:S01]  /*a370*/  S2R R5, SR_TID.X ;  /* 0x0000000000057919 */ /* 0x014e620000002100 */
[----:B------:R-:W-:Y:S01]  /*a380*/  ULDC.64 UR4, c[0x0][0x730] ;  /* 0x0001cc0000047ab9 */ /* 0x000fe20000000a00 */
[----:B------:R-:W-:Y:S02]  /*a390*/  IADD3 R25, R25, 0x1f, RZ ;  /* 0x0000001f19197810 */ /* 0x000fe40007ffe0ff */
[----:B------:R-:W-:Y:S02]  /*a3a0*/  ISETP.NE.U32.AND P0, PT, RZ, UR4, PT ;  /* 0x00000004ff007c0c */ /* 0x000fe4000bf05070 */
[----:B------:R-:W-:Y:S02]  /*a3b0*/  ISETP.GT.U32.AND P1, PT, R25, 0x3e, PT ;  /* 0x0000003e1900780c */ /* 0x000fe40003f24070 */
[----:B------:R-:W-:-:S13]  /*a3c0*/  ISETP.NE.AND.EX P0, PT, RZ, UR5, PT, P0 ;  /* 0x00000005ff007c0c */ /* 0x000fda000bf05300 */
[----:B---3-5:R-:W2:Y:S01]  /*a3d0*/  @P0 LDC R23, c[0x0][0x720] ;  /* 0x0001c800ff170b82 */ /* 0x028ea20000000800 */
[----:B-1----:R-:W-:Y:S02]  /*a3e0*/  SHF.L.U32 R0, R5, 0x5, RZ ;  /* 0x0000000505007819 */ /* 0x002fe400000006ff */
[----:B------:R-:W-:Y:S02]  /*a3f0*/  SHF.R.U32.HI R4, RZ, 0x1, R5 ;  /* 0x00000001ff047819 */ /* 0x000fe40000011605 */
[C---:B------:R-:W-:Y:S02]  /*a400*/  LOP3.LUT R3, R0.reuse, 0xc0, RZ, 0xc0, !PT ;  /* 0x000000c000037812 */ /* 0x040fe400078ec0ff */
[----:B------:R-:W-:Y:S02]  /*a410*/  LOP3.LUT R6, R0, 0x20, RZ, 0xc0, !PT ;  /* 0x0000002000067812 */ /* 0x000fe400078ec0ff */
[----:B------:R-:W-:Y:S02]  /*a420*/  LOP3.LUT R3, R3, 0x8, R4, 0xf8, !PT ;  /* 0x0000000803037812 */ /* 0x000fe400078ef804 */
[----:B------:R-:W-:-:S02]  /*a430*/  SHF.L.U32 R4, R5, 0x2, RZ ;  /* 0x0000000205047819 */ /* 0x000fc400000006ff */
[----:B------:R-:W-:Y:S01]  /*a440*/  LEA R6, R27, R6, 0x9 ;  /* 0x000000061b067211 */ /* 0x000fe200078e48ff */
[-C--:B--2---:R-:W-:Y:S01]  /*a450*/  FMUL R11, R166, R23.reuse ;  /* 0x00000017a60b7220 */ /* 0x084fe20000400000 */
[----:B------:R-:W-:Y:S01]  /*a460*/  LOP3.LUT R3, R3, 0x18, R4, 0x78, !PT ;  /* 0x0000001803037812 */ /* 0x000fe200078e7804 */
[-C--:B------:R-:W-:Y:S01]  /*a470*/  FMUL R26, R26, R23.reuse ;  /* 0x000000171a1a7220 */ /* 0x080fe20000400000 */
[----:B------:R-:W-:Y:S01]  /*a480*/  LOP3.LUT R0, R0, 0x100, RZ, 0xc0, !PT ;  /* 0x0000010000007812 */ /* 0x000fe200078ec0ff */
[-C--:B------:R-:W-:Y:S01]  /*a490*/  FMUL R4, R152, R23.reuse ;  /* 0x0000001798047220 */ /* 0x080fe20000400000 */
[----:B------:R-:W-:Y:S01]  /*a4a0*/  LOP3.LUT P0, RZ, R5, 0x4, RZ, 0xc0, !PT ;  /* 0x0000000405ff7812 */ /* 0x000fe2000780c0ff */
[-C--:B------:R-:W-:Y:S01]  /*a4b0*/  FMUL R153, R153, R23.reuse ;  /* 0x0000001799997220 */ /* 0x080fe20000400000 */
[----:B------:R-:W-:Y:S01]  /*a4c0*/  IADD3 R0, R3, R6, R0 ;  /* 0x0000000603007210 */ /* 0x000fe20007ffe000 */
        /* <DEDUP_REMOVED lines=13> */
[----:B------:R-:W-:Y:S01]  /*a5a0*/  MOV R3, 0x10 ;  /* 0x0000001000037802 */ /* 0x000fe20000000f00 */
[----:B------:R-:W-:Y:S01]  /*a5b0*/  FMUL R12, R137, R23 ;  /* 0x00000017890c7220 */ /* 0x000fe20000400000 */
[----:B------:R-:W-:Y:S01]  /*a5c0*/  LEA R24, R0, R19, 0x1 ;  /* 0x0000001300187211 */ /* 0x000fe200078e08ff */
        /* <DEDUP_REMOVED lines=102> */
[----:B------:R-:W-:Y:S02]  /*ac30*/  SEL R3, R3, 0xfffffff0, !P0 ;  /* 0xfffffff003037807 */ /* 0x000fe40004000000 */
[----:B------:R-:W-:Y:S01]  /*ac40*/  IADD3 R26, R24, 0x1000, RZ ;  /* 0x00001000181a7810 */ /* 0x000fe20007ffe0ff */
[----:B------:R-:W-:Y:S06]  /*ac50*/  @P1 BRA `(.L_x_64) ;  /* 0x0000000000041947 */ /* 0x000fec0003800000 */
[----:B------:R-:W-:-:S04]  /*ac60*/  DEPBAR.LE SB0, 0x1 ;  /* 0x000080400000791a */ /* 0x000fc80000000000 */
.L_x_64:
[----:B------:R-:W-:Y:S05]  /*ac70*/  WARPSYNC.ALL ;  /* 0x0000000000007948 */ /* 0x000fea0003800000 */
[----:B------:R-:W-:Y:S01]  /*ac80*/  BAR.SYNC.DEFER_BLOCKING 0x1, 0x80 ;  /* 0x0042000000007b1d */ /* 0x000fe20000010000 */
[----:B------:R-:W-:Y:S02]  /*ac90*/  LEA R0, R0, R18, 0x1 ;  /* 0x0000001200007211 */ /* 0x000fe400078e08ff */
[C---:B------:R-:W-:Y:S02]  /*aca0*/  LEA R26, R3.reuse, R26, 0x1 ;  /* 0x0000001a031a7211 */ /* 0x040fe400078e08ff */
[----:B------:R-:W-:Y:S01]  /*acb0*/  LEA R3, R3, R24, 0x1 ;  /* 0x0000001803037211 */ /* 0x000fe200078e08ff */
[----:B------:R-:W-:Y:S01]  /*acc0*/  BSSY B0, `(.L_x_65) ;  /* 0x0000020000007945 */ /* 0x000fe20003800000 */
        /* <DEDUP_REMOVED lines=8> */
[----:B------:R1:W-:Y:S04]  /*ad50*/  STSM.16.M88.4 [R0+-0x2200], R4 ;  /* 0xffde000400007844 */ /* 0x0003e80000000200 */
[----:B------:R1:W-:Y:S01]  /*ad60*/  STSM.16.M88.4 [R3], R8 ;  /* 0x0000000803007844 */ /* 0x0003e20000000200 */
[----:B------:R-:W-:Y:S01]  /*ad70*/  @!PT LDS RZ, [RZ] ;  /* 0x00000000fffff984 */ /* 0x000fe20000000800 */
[----:B------:R-:W-:Y:S01]  /*ad80*/  @!PT LDS RZ, [RZ] ;  /* 0x00000000fffff984 */ /* 0x000fe20000000800 */
[----:B------:R-:W-:Y:S01]  /*ad90*/  @!PT LDS RZ, [RZ] ;  /* 0x00000000fffff984 */ /* 0x000fe20000000800 */
[----:B------:R-:W-:Y:S01]  /*ada0*/  @!PT LDS RZ, [RZ] ;  /* 0x00000000fffff984 */ /* 0x000fe20000000800 */
[----:B------:R2:W-:Y:S06]  /*adb0*/  MEMBAR.ALL.CTA ;  /* 0x0000000000007992 */ /* 0x0005ec0000008000 */
[----:B--2---:R-:W2:Y:S02]  /*adc0*/  FENCE.VIEW.ASYNC.S ;  /* 0x00000000000073c6 */ /* 0x004ea40000000000 */
[----:B--2---:R-:W-:Y:S06]  /*add0*/  BAR.SYNC.DEFER_BLOCKING 0x1, 0x80 ;  /* 0x0042000000007b1d */ /* 0x004fec0000010000 */
[----:B------:R-:W-:Y:S05]  /*ade0*/  @P1 BRA `(.L_x_66) ;  /* 0x0000000000341947 */ /* 0x000fea0003800000 */
[----:B------:R-:W-:Y:S01]  /*adf0*/  S2UR UR12, SR_CTAID.Z ;  /* 0x00000000000c79c3 */ /* 0x000fe20000002700 */
[----:B------:R-:W-:Y:S01]  /*ae00*/  R2UR UR6, R17 ;  /* 0x00000000110672ca */ /* 0x000fe200000e0000 */
[----:B------:R-:W-:Y:S01]  /*ae10*/  ULDC.64 UR4, c[0x0][0x198] ;  /* 0x0000660000047ab9 */ /* 0x000fe20000000a00 */
[----:B------:R-:W-:Y:S01]  /*ae20*/  R2UR UR8, R18 ;  /* 0x00000000120872ca */ /* 0x000fe200000e0000 */
[----:B------:R-:W-:Y:S01]  /*ae30*/  UIADD3 UR4, UP0, UR4, 0x670, URZ ;  /* 0x0000067004047890 */ /* 0x000fe2000ff1e03f */
[----:B------:R-:W-:-:S03]  /*ae40*/  UMOV UR9, URZ ;  /* 0x0000003f00097c82 */ /* 0x000fc60008000000 */
[----:B------:R-:W2:Y:S01]  /*ae50*/  S2UR UR11, SR_CTAID.Y ;  /* 0x00000000000b79c3 */ /* 0x000ea20000002600 */
[----:B------:R-:W-:-:S05]  /*ae60*/  UIADD3.X UR5, URZ, UR5, URZ, UP0, !UPT ;  /* 0x000000053f057290 */ /* 0x000fca00087fe43f */
[----:B------:R-:W-:Y:S02]  /*ae70*/  USHF.L.U32 UR10, UR6, 0x6, URZ ;  /* 0x00000006060a7899 */ /* 0x000fe4000800063f */
[----:B------:R-:W-:-:S09]  /*ae80*/  UIADD3 UR8, UR8, -0x2200, URZ ;  /* 0xffffde0008087890 */ /* 0x000fd2000fffe03f */
[----:B--2---:R2:W-:Y:S01]  /*ae90*/  UTMASTG.4D [UR8], [UR4] ;  /* 0x00000008040073b5 */ /* 0x0045e20008018000 */
[----:B------:R0:W-:Y:S01]  /*aea0*/  UTMACMDFLUSH ;  /* 0x00000000000079b7 */ /* 0x0001e20000000000 */
[----:B--2---:R-:W-:-:S04]  /*aeb0*/  DEPBAR.LE SB0, 0x1 ;  /* 0x000080400000791a */ /* 0x004fc80000000000 */
.L_x_66:
[----:B------:R-:W-:Y:S05]  /*aec0*/  BSYNC B0 ;  /* 0x0000000000007941 */ /* 0x000fea0003800000 */
.L_x_65:
[----:B------:R-:W-:Y:S01]  /*aed0*/  BAR.SYNC.DEFER_BLOCKING 0x1, 0x80 ;  /* 0x0042000000007b1d */ /* 0x000fe20000010000 */
[----:B-1----:R-:W-:Y:S02]  /*aee0*/  F2FP.F16.F32.PACK_AB R4, R121, R120 ;  /* 0x000000787904723e */ /* 0x002fe400000000ff */
[----:B------:R-:W-:Y:S02]  /*aef0*/  F2FP.F16.F32.PACK_AB R5, R123, R122 ;  /* 0x0000007a7b05723e */ /* 0x000fe400000000ff */
[----:B------:R-:W-:Y:S01]  /*af00*/  F2FP.F16.F32.PACK_AB R6, R125, R124 ;  /* 0x0000007c7d06723e */ /* 0x000fe200000000ff */
[----:B------:R-:W-:Y:S01]  /*af10*/  BSSY B0, `(.L_x_67) ;  /* 0x000001d000007945 */ /* 0x000fe20003800000 */
[----:B------:R-:W-:Y:S02]  /*af20*/  F2FP.F16.F32.PACK_AB R7, R127, R126 ;  /* 0x0000007e7f07723e */ /* 0x000fe400000000ff */
[----:B------:R-:W-:Y:S02]  /*af30*/  F2FP.F16.F32.PACK_AB R8, R129, R128 ;  /* 0x000000808108723e */ /* 0x000fe400000000ff */
[----:B------:R-:W-:-:S02]  /*af40*/  F2FP.F16.F32.PACK_AB R9, R131, R130 ;  /* 0x000000828309723e */ /* 0x000fc400000000ff */
[----:B------:R-:W-:Y:S02]  /*af50*/  F2FP.F16.F32.PACK_AB R10, R133, R132 ;  /* 0x00000084850a723e */ /* 0x000fe400000000ff */
[----:B------:R-:W-:Y:S01]  /*af60*/  F2FP.F16.F32.PACK_AB R11, R135, R134 ;  /* 0x00000086870b723e */ /* 0x000fe200000000ff */
[----:B------:R1:W-:Y:S04]  /*af70*/  STSM.16.M88.4 [R24+0x1000], R12 ;  /* 0x0010000c18007844 */ /* 0x0003e80000000200 */
[----:B------:R1:W-:Y:S01]  /*af80*/  STSM.16.M88.4 [R3+0x1000], R20 ;  /* 0x0010001403007844 */ /* 0x0003e20000000200 */
        /* <DEDUP_REMOVED lines=13> */
[----:B------:R-:W-:-:S03]  /*b060*/  UMOV UR9, 0x20 ;  /* 0x0000002000097882 */ /* 0x000fc60000000000 */
[----:B------:R-:W2:Y:S01]  /*b070*/  S2UR UR11, SR_CTAID.Y ;  /* 0x00000000000b79c3 */ /* 0x000ea20000002600 */
[----:B------:R-:W-:-:S05]  /*b080*/  UIADD3.X UR5, URZ, UR5, URZ, UP0, !UPT ;  /* 0x000000053f057290 */ /* 0x000fca00087fe43f */
[----:B------:R-:W-:Y:S02]  /*b090*/  USHF.L.U32 UR10, UR6, 0x6, URZ ;  /* 0x00000006060a7899 */ /* 0x000fe4000800063f */
[----:B------:R-:W-:-:S09]  /*b0a0*/  UIADD3 UR8, UR8, -0x1200, URZ ;  /* 0xffffee0008087890 */ /* 0x000fd2000fffe03f */
[----:B--2---:R2:W-:Y:S01]  /*b0b0*/  UTMASTG.4D [UR8], [UR4] ;  /* 0x00000008040073b5 */ /* 0x0045e20008018000 */
[----:B------:R0:W-:Y:S01]  /*b0c0*/  UTMACMDFLUSH ;  /* 0x00000000000079b7 */ /* 0x0001e20000000000 */
[----:B--2---:R-:W-:-:S04]  /*b0d0*/  DEPBAR.LE SB0, 0x1 ;  /* 0x000080400000791a */ /* 0x004fc80000000000 */
.L_x_68:
[----:B------:R-:W-:Y:S05]  /*b0e0*/  BSYNC B0 ;  /* 0x0000000000007941 */ /* 0x000fea0003800000 */
.L_x_67:
        /* <DEDUP_REMOVED lines=10> */
[----:B------:R1:W-:Y:S04]  /*b190*/  STSM.16.M88.4 [R24], R4 ;  /* 0x0000000418007844 */ /* 0x0003e80000000200 */
        /* <DEDUP_REMOVED lines=22> */
.L_x_70:
[----:B------:R-:W-:Y:S05]  /*b300*/  BSYNC B0 ;  /* 0x0000000000007941 */ /* 0x000fea0003800000 */
.L_x_69:
[----:B------:R-:W-:Y:S01]  /*b310*/  BAR.SYNC.DEFER_BLOCKING 0x1, 0x80 ;  /* 0x0042000000007b1d */ /* 0x000fe20000010000 */
[----:B------:R-:W-:Y:S02]  /*b320*/  F2FP.F16.F32.PACK_AB R88, R89, R88 ;  /* 0x000000585958723e */ /* 0x000fe400000000ff */
        /* <DEDUP_REMOVED lines=9> */
[----:B------:R2:W-:Y:S01]  /*b3c0*/  STSM.16.M88.4 [R26], R20 ;  /* 0x000000141a007844 */ /* 0x0005e20000000200 */
[----:B------:R-:W-:Y:S01]  /*b3d0*/  @!PT LDS RZ, [RZ] ;  /* 0x00000000fffff984 */ /* 0x000fe20000000800 */
[----:B------:R-:W-:Y:S01]  /*b3e0*/  @!PT LDS RZ, [RZ] ;  /* 0x00000000fffff984 */ /* 0x000fe20000000800 */
[----:B------:R-:W-:Y:S01]  /*b3f0*/  @!PT LDS RZ, [RZ] ;  /* 0x00000000fffff984 */ /* 0x000fe20000000800 */
[----:B------:R-:W-:Y:S01]  /*b400*/  @!PT LDS RZ, [RZ] ;  /* 0x00000000fffff984 */ /* 0x000fe20000000800 */
[----:B------:R3:W-:Y:S06]  /*b410*/  MEMBAR.ALL.CTA ;  /* 0x0000000000007992 */ /* 0x0007ec0000008000 */
[----:B---3--:R-:W3:Y:S02]  /*b420*/  FENCE.VIEW.ASYNC.S ;  /* 0x00000000000073c6 */ /* 0x008ee40000000000 */
[----:B---3--:R-:W-:Y:S06]  /*b430*/  BAR.SYNC.DEFER_BLOCKING 0x1, 0x80 ;  /* 0x0042000000007b1d */ /* 0x008fec0000010000 */
[----:B------:R-:W-:Y:S05]  /*b440*/  @P1 BRA `(.L_x_72) ;  /* 0x0000000000341947 */ /* 0x000fea0003800000 */
[----:B------:R-:W-:Y:S01]  /*b450*/  S2UR UR12, SR_CTAID.Z ;  /* 0x00000000000c79c3 */ /* 0x000fe20000002700 */
[----:B------:R-:W-:Y:S01]  /*b460*/  R2UR UR6, R17 ;  /* 0x00000000110672ca */ /* 0x000fe200000e0000 */
[----:B------:R-:W-:Y:S01]  /*b470*/  ULDC.64 UR4, c[0x0][0x198] ;  /* 0x0000660000047ab9 */ /* 0x000fe20000000a00 */
[----:B------:R-:W-:Y:S01]  /*b480*/  R2UR UR8, R18 ;  /* 0x00000000120872ca */ /* 0x000fe200000e0000 */
[----:B------:R-:W-:Y:S01]  /*b490*/  UIADD3 UR4, UP0, UR4, 0x670, URZ ;  /* 0x0000067004047890 */ /* 0x000fe2000ff1e03f */
[----:B------:R-:W-:-:S03]  /*b4a0*/  UMOV UR9, 0x60 ;  /* 0x0000006000097882 */ /* 0x000fc60000000000 */
[----:B------:R-:W3:Y:S01]  /*b4b0*/  S2UR UR11, SR_CTAID.Y ;  /* 0x00000000000b79c3 */ /* 0x000ee20000002600 */
[----:B------:R-:W-:-:S05]  /*b4c0*/  UIADD3.X UR5, URZ, UR5, URZ, UP0, !UPT ;  /* 0x000000053f057290 */ /* 0x000fca00087fe43f */
[----:B------:R-:W-:Y:S02]  /*b4d0*/  USHF.L.U32 UR10, UR6, 0x6, URZ ;  /* 0x00000006060a7899 */ /* 0x000fe4000800063f */
[----:B------:R-:W-:-:S09]  /*b4e0*/  UIADD3 UR8, UR8, -0x1200, URZ ;  /* 0xffffee0008087890 */ /* 0x000fd2000fffe03f */
[----:B---3--:R3:W-:Y:S01]  /*b4f0*/  UTMASTG.4D [UR8], [UR4] ;  /* 0x00000008040073b5 */ /* 0x0087e20008018000 */
[----:B------:R0:W-:Y:S01]  /*b500*/  UTMACMDFLUSH ;  /* 0x00000000000079b7 */ /* 0x0001e20000000000 */
[----:B---3--:R-:W-:-:S04]  /*b510*/  DEPBAR.LE SB0, 0x1 ;  /* 0x000080400000791a */ /* 0x008fc80000000000 */
.L_x_72:
[----:B------:R-:W-:Y:S05]  /*b520*/  BSYNC B0 ;  /* 0x0000000000007941 */ /* 0x000fea0003800000 */
.L_x_71:
        /* <DEDUP_REMOVED lines=17> */
[----:B----4-:R-:W4:Y:S02]  /*b640*/  FENCE.VIEW.ASYNC.S ;  /* 0x00000000000073c6 */ /* 0x010f240000000000 */
[----:B----4-:R-:W-:Y:S06]  /*b650*/  BAR.SYNC.DEFER_BLOCKING 0x1, 0x80 ;  /* 0x0042000000007b1d */ /* 0x010fec0000010000 */
[----:B------:R-:W-:Y:S05]  /*b660*/  @P1 BRA `(.L_x_74) ;  /* 0x0000000000341947 */ /* 0x000fea0003800000 */
[----:B------:R-:W-:Y:S01]  /*b670*/  S2UR UR12, SR_CTAID.Z ;  /* 0x00000000000c79c3 */ /* 0x000fe20000002700 */
[----:B------:R-:W-:Y:S01]  /*b680*/  R2UR UR6, R17 ;  /* 0x00000000110672ca */ /* 0x000fe200000e0000 */
[----:B------:R-:W-:Y:S01]  /*b690*/  ULDC.64 UR4, c[0x0][0x198] ;  /* 0x0000660000047ab9 */ /* 0x000fe20000000a00 */
[----:B------:R-:W-:Y:S01]  /*b6a0*/  R2UR UR8, R18 ;  /* 0x00000000120872ca */ /* 0x000fe200000e0000 */
[----:B------:R-:W-:Y:S01]  /*b6b0*/  UIADD3 UR4, UP0, UR4, 0x670, URZ ;  /* 0x0000067004047890 */ /* 0x000fe2000ff1e03f */
[----:B------:R-:W-:-:S03]  /*b6c0*/  UMOV UR9, 0x80 ;  /* 0x0000008000097882 */ /* 0x000fc60000000000 */
[----:B------:R-:W4:Y:S01]  /*b6d0*/  S2UR UR11, SR_CTAID.Y ;  /* 0x00000000000b79c3 */ /* 0x000f220000002600 */
[----:B------:R-:W-:-:S05]  /*b6e0*/  UIADD3.X UR5, URZ, UR5, URZ, UP0, !UPT ;  /* 0x000000053f057290 */ /* 0x000fca00087fe43f */
[----:B------:R-:W-:Y:S02]  /*b6f0*/  USHF.L.U32 UR10, UR6, 0x6, URZ ;  /* 0x00000006060a7899 */ /* 0x000fe4000800063f */
[----:B------:R-:W-:-:S09]  /*b700*/  UIADD3 UR8, UR8, -0x2200, URZ ;  /* 0xffffde0008087890 */ /* 0x000fd2000fffe03f */
[----:B----4-:R4:W-:Y:S01]  /*b710*/  UTMASTG.4D [UR8], [UR4] ;  /* 0x00000008040073b5 */ /* 0x0109e20008018000 */
[----:B------:R0:W-:Y:S01]  /*b720*/  UTMACMDFLUSH ;  /* 0x00000000000079b7 */ /* 0x0001e20000000000 */
[----:B----4-:R-:W-:-:S04]  /*b730*/  DEPBAR.LE SB0, 0x1 ;  /* 0x000080400000791a */ /* 0x010fc80000000000 */
.L_x_74:
[----:B------:R-:W-:Y:S05]  /*b740*/  BSYNC B0 ;  /* 0x0000000000007941 */ /* 0x000fea0003800000 */
.L_x_73:
        /* <DEDUP_REMOVED lines=17> */
[----:B-----5:R-:W5:Y:S02]  /*b860*/  FENCE.VIEW.ASYNC.S ;  /* 0x00000000000073c6 */ /* 0x020f640000000000 */
[----:B-----5:R-:W-:Y:S06]  /*b870*/  BAR.SYNC.DEFER_BLOCKING 0x1, 0x80 ;  /* 0x0042000000007b1d */ /* 0x020fec0000010000 */
[----:B------:R-:W-:Y:S05]  /*b880*/  @P1 BRA `(.L_x_76) ;  /* 0x0000000000341947 */ /* 0x000fea0003800000 */
[----:B------:R-:W-:Y:S01]  /*b890*/  S2UR UR12, SR_CTAID.Z ;  /* 0x00000000000c79c3 */ /* 0x000fe20000002700 */
[----:B------:R-:W-:Y:S01]  /*b8a0*/  R2UR UR6, R17 ;  /* 0x00000000110672ca */ /* 0x000fe200000e0000 */
[----:B------:R-:W-:Y:S01]  /*b8b0*/  ULDC.64 UR4, c[0x0][0x198] ;  /* 0x0000660000047ab9 */ /* 0x000fe20000000a00 */
[----:B------:R-:W-:Y:S01]  /*b8c0*/  R2UR UR8, R18 ;  /* 0x00000000120872ca */ /* 0x000fe200000e0000 */
[----:B------:R-:W-:Y:S01]  /*b8d0*/  UIADD3 UR4, UP0, UR4, 0x670, URZ ;  /* 0x0000067004047890 */ /* 0x000fe2000ff1e03f */
[----:B------:R-:W-:-:S03]  /*b8e0*/  UMOV UR9, 0xa0 ;  /* 0x000000a000097882 */ /* 0x000fc60000000000 */
[----:B------:R-:W5:Y:S01]  /*b8f0*/  S2UR UR11, SR_CTAID.Y ;  /* 0x00000000000b79c3 */ /* 0x000f620000002600 */
[----:B------:R-:W-:-:S05]  /*b900*/  UIADD3.X UR5, URZ, UR5, URZ, UP0, !UPT ;  /* 0x000000053f057290 */ /* 0x000fca00087fe43f */
[----:B------:R-:W-:Y:S02]  /*b910*/  USHF.L.U32 UR10, UR6, 0x6, URZ ;  /* 0x00000006060a7899 */ /* 0x000fe4000800063f */
[----:B------:R-:W-:-:S09]  /*b920*/  UIADD3 UR8, UR8, -0x1200, URZ ;  /* 0xffffee0008087890 */ /* 0x000fd2000fffe03f */
[----:B-----5:R1:W-:Y:S01]  /*b930*/  UTMASTG.4D [UR8], [UR4] ;  /* 0x00000008040073b5 */ /* 0x0203e20008018000 */
[----:B------:R0:W-:Y:S01]  /*b940*/  UTMACMDFLUSH ;  /* 0x00000000000079b7 */ /* 0x0001e20000000000 */
[----:B-1----:R-:W-:-:S04]  /*b950*/  DEPBAR.LE SB0, 0x1 ;  /* 0x000080400000791a */ /* 0x002fc80000000000 */
.L_x_76:
[----:B------:R-:W-:Y:S05]  /*b960*/  BSYNC B0 ;  /* 0x0000000000007941 */ /* 0x000fea0003800000 */
.L_x_75:
[----:B------:R-:W-:Y:S06]  /*b970*/  BAR.SYNC.DEFER_BLOCKING 0x1, 0x80 ;  /* 0x0042000000007b1d */ /* 0x000fec0000010000 */
[----:B------:R-:W-:Y:S01]  /*b980*/  BSSY B0, `(.L_x_77) ;  /* 0x0000017000007945 */ /* 0x000fe20003800000 */
[----:B------:R1:W-:Y:S04]  /*b990*/  STSM.16.M88.4 [R24], R56 ;  /* 0x0000003818007844 */ /* 0x0003e80000000200 */
        /* <DEDUP_REMOVED lines=19> */
[----:B-----5:R1:W-:Y:S02]  /*bad0*/  UTMASTG.4D [UR8], [UR4] ;  /* 0x00000008040073b5 */ /* 0x0203e40008018000 */
[----:B-1----:R0:W-:Y:S02]  /*bae0*/  UTMACMDFLUSH ;  /* 0x00000000000079b7 */ /* 0x0021e40000000000 */
.L_x_78:
[----:B------:R-:W-:Y:S05]  /*baf0*/  BSYNC B0 ;  /* 0x0000000000007941 */ /* 0x000fea0003800000 */
.L_x_77:
[----:B------:R-:W-:Y:S01]  /*bb00*/  R2UR UR4, R2 ;  /* 0x00000000020472ca */ /* 0x000fe200000e0000 */
[----:B------:R-:W-:-:S04]  /*bb10*/  DEPBAR.LE SB0, 0x0 ;  /* 0x000080000000791a */ /* 0x000fc80000000000 */
[----:B------:R-:W-:-:S08]  /*bb20*/  R2UR UR5, R16 ;  /* 0x00000000100572ca */ /* 0x000fd000000e0000 */
[----:B------:R-:W-:-:S04]  /*bb30*/  UIADD3 UR4, UR4, -0x1, URZ ;  /* 0xffffffff04047890 */ /* 0x000fc8000fffe03f */
[----:B------:R-:W-:-:S04]  /*bb40*/  USHF.L.U32 UR4, UR4, 0x3, URZ ;  /* 0x0000000304047899 */ /* 0x000fc8000800063f */
[----:B------:R-:W-:-:S04]  /*bb50*/  ULOP3.LUT UR4, UR4, 0x8, URZ, 0xe2, !UPT ;  /* 0x0000000804047892 */ /* 0x000fc8000f8ee23f */
[----:B------:R-:W-:-:S06]  /*bb60*/  ULOP3.LUT UR4, UR4, 0x18, URZ, 0x3c, !UPT ;  /* 0x0000001804047892 */ /* 0x000fcc000f8e3c3f */
[----:B------:R-:W-:-:S04]  /*bb70*/  MOV R0, UR4 ;  /* 0x0000000400007c02 */ /* 0x000fc80008000f00 */
[----:B------:R-:W-:Y:S01]  /*bb80*/  SYNCS.ARRIVE.TRANS64.A1T0 RZ, [R0+UR5+0x31090], RZ ;  /* 0x031090ff00ff79a7 */ /* 0x000fe20008100005 */
[----:B------:R-:W-:Y:S05]  /*bb90*/  EXIT ;  /* 0x000000000000794d */ /* 0x000fea0003800000 */
.L_x_6:
[----:B------:R-:W-:-:S08]  /*bba0*/  UISETP.NE.AND UP0, UPT, UR8, 0x1, UPT ;  /* 0x000000010800788c */ /* 0x000fd0000bf05270 */
[----:B------:R-:W1:-:S00]  /*bbb0*/  USETMAXREG.DEALLOC.CTAPOOL 0x18 ;  /* 0x00000018000079c8 */ /* 0x000e4000080e0500 */
[----:B------:R-:W-:-:S13]  /*bbc0*/  PLOP3.LUT P0, PT, PT, PT, UP0, 0x80, 0x0 ;  /* 0x000000000000781c */ /* 0x000fda0003f0f008 */
[----:B------:R-:W-:Y:S05]  /*bbd0*/  @P0 EXIT ;  /* 0x000000000000094d */ /* 0x000fea0003800000 */
[----:B------:R-:W2:Y:S01]  /*bbe0*/  S2UR UR11, SR_CTAID.X ;  /* 0x00000000000b79c3 */ /* 0x000ea20000002500 */
[----:B------:R-:W-:Y:S01]  /*bbf0*/  ULDC UR4, c[0x0][0x28c] ;  /* 0x0000a30000047ab9 */ /* 0x000fe20000000800 */
[----:B------:R-:W-:Y:S01]  /*bc00*/  ELECT P3, URZ, PT ;  /* 0x00000000003f782f */ /* 0x000fe20003860000 */
[----:B------:R-:W-:Y:S01]  /*bc10*/  BSSY B0, `(.L_x_79) ;  /* 0x0000050000007945 */ /* 0x000fe20003800000 */
[----:B------:R-:W-:Y:S01]  /*bc20*/  UIADD3 UR5, UR4, 0x3f, URZ ;  /* 0x0000003f04057890 */ /* 0x000fe2000fffe03f */
[----:B-1----:R-:W-:Y:S02]  /*bc30*/  CS2R R2, SRZ ;  /* 0x0000000000027805 */ /* 0x002fe4000001ff00 */
[----:B------:R-:W-:Y:S01]  /*bc40*/  MOV R7, RZ ;  /* 0x000000ff00077202 */ /* 0x000fe20000000f00 */
[----:B------:R-:W-:Y:S01]  /*bc50*/  USHF.R.S32.HI UR6, URZ, 0x1f, UR5 ;  /* 0x0000001f3f067899 */ /* 0x000fe20008011405 */
[----:B------:R-:W1:Y:S03]  /*bc60*/  S2UR UR60, SR_CTAID.Y ;  /* 0x00000000003c79c3 */ /* 0x000e660000002600 */
[----:B------:R-:W-:-:S04]  /*bc70*/  ULEA.HI UR6, UR6, UR5, URZ, 0x6 ;  /* 0x0000000506067291 */ /* 0x000fc8000f8f303f */
[----:B------:R-:W-:Y:S01]  /*bc80*/  USHF.R.S32.HI UR6, URZ, 0x6, UR6 ;  /* 0x000000063f067899 */ /* 0x000fe20008011406 */
[----:B------:R-:W3:Y:S01]  /*bc90*/  S2UR UR61, SR_CTAID.Z ;  /* 0x00000000003d79c3 */ /* 0x000ee20000002700 */
[----:B--2---:R-:W-:-:S04]  /*bca0*/  USHF.L.U32 UR11, UR11, 0x7, URZ ;  /* 0x000000070b0b7899 */ /* 0x004fc8000800063f */
[----:B------:R-:W-:-:S04]  /*bcb0*/  UIADD3 UR4, UR11, 0xbf, URZ ;  /* 0x000000bf0b047890 */ /* 0x000fc8000fffe03f */
[----:B------:R-:W-:-:S04]  /*bcc0*/  USHF.R.U32.HI UR4, URZ, 0x6, UR4 ;  /* 0x000000063f047899 */ /* 0x000fc80008011604 */
[----:B------:R-:W-:-:S04]  /*bcd0*/  UISETP.LT.AND UP0, UPT, UR4, UR6, UPT ;  /* 0x000000060400728c */ /* 0x000fc8000bf01270 */
[----:B------:R-:W-:Y:S01]  /*bce0*/  USEL UR4, UR4, UR6, UP0 ;  /* 0x0000000604047287 */ /* 0x000fe20008000000 */
[----:B-1-3--:R-:W-:Y:S11]  /*bcf0*/  @!P3 BRA `(.L_x_80) ;  /* 0x000000040004b947 */ /* 0x00aff60003800000 */
[----:B------:R-:W1:Y:S01]  /*bd00*/  S2R R4, SR_CgaCtaId ;  /* 0x0000000000047919 */ /* 0x000e620000008800 */
[----:B------:R-:W-:Y:S02]  /*bd10*/  MOV R3, 0x400 ;  /* 0x0000040000037802 */ /* 0x000fe40000000f00 */
[----:B------:R-:W-:Y:S02]  /*bd20*/  MOV R5, 0x1 ;  /* 0x0000000100057802 */ /* 0x000fe40000000f00 */
[----:B-1----:R-:W-:Y:S02]  /*bd30*/  LEA R4, R4, R3, 0x18 ;  /* 0x0000000304047211 */ /* 0x002fe400078ec0ff */
[----:B------:R-:W-:-:S04]  /*bd40*/  SHF.L.U32 R3, R5, 0x1f, RZ ;  /* 0x0000001f05037819 */ /* 0x000fc800000006ff */
[----:B------:R-:W1:Y:S02]  /*bd50*/  SYNCS.PHASECHK.TRANS64.TRYWAIT P0, [R4+URZ+0x31060], R3 ;  /* 0x03106003040075a7 */ /* 0x000e64000800017f */
[----:B-1----:R-:W-:Y:S05]  /*bd60*/  @!P0 BRA `(.L_x_81) ;  /* 0x00000020000c8947 */ /* 0x002fea0003800000 */
.L_x_118:
[----:B------:R-:W-:Y:S01]  /*bd70*/  ULOP3.LUT UR5, UR15, 0x2, URZ, 0xfc, !UPT ;  /* 0x000000020f057892 */ /* 0x000fe2000f8efc3f */
[----:B-1----:R-:W-:-:S03]  /*bd80*/  @P2 MOV R3, 0x7000 ;  /* 0x0000700000032802 */ /* 0x002fc60000000f00 */
[----:B------:R-:W-:Y:S01]  /*bd90*/  UPRMT UR5, UR5, 0x9910, URZ ;  /* 0x0000991005057896 */ /* 0x000fe2000800003f */
[----:B------:R1:W-:Y:S03]  /*bda0*/  @P2 SYNCS.ARRIVE.TRANS64 RZ, [R4+URZ+0x31050], R3 ;  /* 0x0310500304ff29a7 */ /* 0x0003e6000800003f */
[----:B------:R-:W-:-:S06]  /*bdb0*/  UISETP.NE.AND UP0, UPT, UR5, 0x2, UPT ;  /* 0x000000020500788c */ /* 0x000fcc000bf05270 */
[----:B------:R-:W-:-:S13]  /*bdc0*/  PLOP3.LUT P0, PT, PT, PT, UP0, 0x80, 0x0 ;  /* 0x000000000000781c */ /* 0x000fda0003f0f008 */
[----:B-1----:R-:W-:Y:S05]  /*bdd0*/  @P0 BRA `(.L_x_82) ;  /* 0x0000000000040947 */ /* 0x002fea0003800000 */
[----:B------:R-:W-:Y:S01]  /*bde0*/  BPT.TRAP 0x1 ;  /* 0x000000040000795c */ /* 0x000fe20000300000 */
.L_x_82:
[----:B------:R-:W-:-:S04]  /*bdf0*/  LOP3.LUT P0, RZ, R0, 0x1f, RZ, 0xc0, !PT ;  /* 0x0000001f00ff7812 */ /* 0x000fc8000780c0ff */
[----:B------:R-:W-:-:S13]  /*be00*/  PLOP3.LUT P0, PT, P0, P2, PT, 0x2a, 0x0 ;  /* 0x000000000000781c */ /* 0x000fda0000704572 */
[----:B------:R-:W-:Y:S05]  /*be10*/  @P0 BRA `(.L_x_83) ;  /* 0x0000000000040947 */ /* 0x000fea0003800000 */
[----:B------:R-:W-:Y:S01]  /*be20*/  BPT.TRAP 0x1 ;  /* 0x000000040000795c */ /* 0x000fe20000300000 */
.L_x_83:
[----:B------:R-:W-:Y:S01]  /*be30*/  R2UR UR8, R4 ;  /* 0x00000000040872ca */ /* 0x000fe200000e0000 */
[----:B------:R-:W-:Y:S01]  /*be40*/  ULDC.64 UR6, c[0x0][0x198] ;  /* 0x0000660000067ab9 */ /* 0x000fe20000000a00 */
[----:B------:R-:W-:Y:S01]  /*be50*/  UMOV UR22, 0x0 ;  /* 0x0000000000167882 */ /* 0x000fe20000000000 */
[----:B------:R-:W-:Y:S01]  /*be60*/  UIADD3 UR6, UP0, UR6, 0xf0, URZ ;  /* 0x000000f006067890 */ /* 0x000fe2000ff1e03f */
[----:B------:R-:W-:Y:S01]  /*be70*/  MOV R7, 0x40 ;  /* 0x0000004000077802 */ /* 0x000fe20000000f00 */
[----:B------:R-:W-:Y:S01]  /*be80*/  UMOV UR23, 0x10000000 ;  /* 0x1000000000177882 */ /* 0x000fe20000000000 */
[----:B------:R-:W-:Y:S01]  /*be90*/  UMOV UR10, URZ ;  /* 0x0000003f000a7c82 */ /* 0x000fe20008000000 */
[----:B------:R-:W-:Y:S01]  /*bea0*/  UIADD3.X UR7, URZ, UR7, URZ, UP0, !UPT ;  /* 0x000000073f077290 */ /* 0x000fe200087fe43f */
[----:B------:R-:W-:Y:S01]  /*beb0*/  MOV R3, 0x1 ;  /* 0x0000000100037802 */ /* 0x000fe20000000f00 */
[----:B------:R-:W-:Y:S01]  /*bec0*/  UMOV UR12, UR60 ;  /* 0x0000003c000c7c82 */ /* 0x000fe20008000000 */
[----:B------:R-:W-:Y:S01]  /*bed0*/  UMOV UR13, UR61 ;  /* 0x0000003d000d7c82 */ /* 0x000fe20008000000 */
[----:B------:R-:W-:Y:S01]  /*bee0*/  UMOV UR18, 0x20 ;  /* 0x0000002000127882 */ /* 0x000fe20000000000 */
[----:B------:R-:W-:Y:S01]  /*bef0*/  UMOV UR19, UR11 ;  /* 0x0000000b00137c82 */ /* 0x000fe20008000000 */
[----:B------:R-:W-:-:S02]  /*bf00*/  UIADD3 UR9, UR8, 0x31050, URZ ;  /* 0x0003105008097890 */ /* 0x000fc4000fffe03f */
[----:B------:R-:W-:Y:S01]  /*bf10*/  UIADD3 UR16, UR8, 0x1000, URZ ;  /* 0x0000100008107890 */ /* 0x000fe2000fffe03f */
[----:B------:R-:W-:Y:S01]  /*bf20*/  UMOV UR20, UR60 ;  /* 0x0000003c00147c82 */ /* 0x000fe20008000000 */
[----:B------:R-:W-:Y:S01]  /*bf30*/  UMOV UR21, UR61 ;  /* 0x0000003d00157c82 */ /* 0x000fe20008000000 */
[----:B------:R-:W-:Y:S02]  /*bf40*/  UIADD3 UR56, UR8, 0x2000, URZ ;  /* 0x0000200008387890 */ /* 0x000fe4000fffe03f */
[----:B------:R-:W-:Y:S02]  /*bf50*/  UMOV UR17, UR9 ;  /* 0x0000000900117c82 */ /* 0x000fe40008000000 */
[----:B------:R1:W-:Y:S01]  /*bf60*/  UTMALDG.4D [UR8], [UR6], desc[UR22] ;  /* 0x00001608060075b4 */ /* 0x0003e20008019000 */
[----:B------:R-:W-:Y:S02]  /*bf70*/  UIADD3 UR32, UR8, 0x3000, URZ ;  /* 0x0000300008207890 */ /* 0x000fe4000fffe03f */
[----:B------:R-:W-:Y:S01]  /*bf80*/  UIADD3 UR24, UR8, 0x4000, URZ ;  /* 0x0000400008187890 */ /* 0x000fe2000fffe03f */
[----:B------:R-:W-:Y:S01]  /*bf90*/  UMOV UR58, 0x40 ;  /* 0x00000040003a7882 */ /* 0x000fe20000000000 */
[----:B------:R-:W-:Y:S01]  /*bfa0*/  UMOV UR59, UR11 ;  /* 0x0000000b003b7c82 */ /* 0x000fe20008000000 */
[----:B------:R-:W-:Y:S01]  /*bfb0*/  UMOV UR57, UR9 ;  /* 0x0000000900397c82 */ /* 0x000fe20008000000 */
[----:B------:R2:W-:Y:S01]  /*bfc0*/  UTMALDG.4D [UR16], [UR6], desc[UR22] ;  /* 0x00001610060075b4 */ /* 0x0005e20008019000 */
[----:B------:R-:W-:Y:S01]  /*bfd0*/  UMOV UR34, 0x60 ;  /* 0x0000006000227882 */ /* 0x000fe20000000000 */
[----:B------:R-:W-:Y:S01]  /*bfe0*/  UMOV UR35, UR11 ;  /* 0x0000000b00237c82 */ /* 0x000fe20008000000 */
[----:B------:R-:W-:Y:S01]  /*bff0*/  UMOV UR36, UR60 ;  /* 0x0000003c00247c82 */ /* 0x000fe20008000000 */
[----:B------:R-:W-:Y:S01]  /*c000*/  UMOV UR37, UR61 ;  /* 0x0000003d00257c82 */ /* 0x000fe20008000000 */
[----:B------:R-:W-:Y:S01]  /*c010*/  UMOV UR33, UR9 ;  /* 0x0000000900217c82 */ /* 0x000fe20008000000 */
[----:B------:R-:W-:Y:S01]  /*c020*/  UMOV UR26, 0x80 ;  /* 0x00000080001a7882 */ /* 0x000fe20000000000 */
[----:B------:R-:W-:Y:S01]  /*c030*/  UMOV UR27, UR11 ;  /* 0x0000000b001b7c82 */ /* 0x000fe20008000000 */
[----:B------:R-:W-:Y:S01]  /*c040*/  UMOV UR28, UR60 ;  /* 0x0000003c001c7c82 */ /* 0x000fe20008000000 */
[----:B------:R3:W-:Y:S01]  /*c050*/  UTMALDG.4D [UR56], [UR6], desc[UR22] ;  /* 0x00001638060075b4 */ /* 0x0007e20008019000 */
[----:B------:R-:W-:Y:S01]  /*c060*/  UMOV UR29, UR61 ;  /* 0x0000003d001d7c82 */ /* 0x000fe20008000000 */
[----:B------:R-:W-:Y:S01]  /*c070*/  UMOV UR25, UR9 ;  /* 0x0000000900197c82 */ /* 0x000fe20008000000 */
[----:B------:R3:W-:Y:S01]  /*c080*/  UTMALDG.4D [UR32], [UR6], desc[UR22] ;  /* 0x00001620060075b4 */ /* 0x0007e20008019000 */
[----:B-1----:R-:W-:Y:S01]  /*c090*/  UMOV UR10, 0xc0 ;  /* 0x000000c0000a7882 */ /* 0x002fe20000000000 */
[----:B------:R3:W-:Y:S01]  /*c0a0*/  UTMALDG.4D [UR24], [UR6], desc[UR22] ;  /* 0x00001618060075b4 */ /* 0x0007e20008019000 */
[----:B--2---:R-:W-:-:S02]  /*c0b0*/  UIADD3 UR16, UR8, 0x5000, URZ ;  /* 0x0000500008107890 */ /* 0x004fc4000fffe03f */
[----:B------:R-:W-:Y:S01]  /*c0c0*/  UIADD3 UR8, UR8, 0x6000, URZ ;  /* 0x0000600008087890 */ /* 0x000fe2000fffe03f */
[----:B------:R-:W-:-:S06]  /*c0d0*/  UMOV UR18, 0xa0 ;  /* 0x000000a000127882 */ /* 0x000fcc0000000000 */
[----:B------:R3:W-:Y:S02]  /*c0e0*/  UTMALDG.4D [UR16], [UR6], desc[UR22] ;  /* 0x00001610060075b4 */ /* 0x0007e40008019000 */
[----:B------:R3:W-:Y:S02]  /*c0f0*/  UTMALDG.4D [UR8], [UR6], desc[UR22] ;  /* 0x00001608060075b4 */ /* 0x0007e40008019000 */
[----:B---3--:R-:W-:Y:S01]  /*c100*/  NOP ;  /* 0x0000000000007918 */ /* 0x008fe20000000000 */
.L_x_80:
[----:B------:R-:W-:Y:S05]  /*c110*/  BSYNC B0 ;  /* 0x0000000000007941 */ /* 0x000fea0003800000 */
.L_x_79:
[----:B------:R-:W-:Y:S01]  /*c120*/  ISETP.LT.AND P4, PT, RZ, UR4, P3 ;  /* 0x00000004ff007c0c */ /* 0x000fe20009f81270 */
[----:B------:R-:W-:-:S12]  /*c130*/  BSSY B0, `(.L_x_84) ;  /* 0x0000048000007945 */ /* 0x000fd80003800000 */
[----:B------:R-:W-:Y:S05]  /*c140*/  @!P4 BRA `(.L_x_85) ;  /* 0x000000040018c947 */ /* 0x000fea0003800000 */
[----:B------:R-:W1:Y:S01]  /*c150*/  S2R R5, SR_CgaCtaId ;  /* 0x0000000000057919 */ /* 0x000e620000008800 */
[----:B------:R-:W-:-:S04]  /*c160*/  MOV R2, 0x400 ;  /* 0x0000040000027802 */ /* 0x000fc80000000f00 */
[----:B-1----:R-:W-:Y:S02]  /*c170*/  LEA R2, R5, R2, 0x18 ;  /* 0x0000000205027211 */ /* 0x002fe400078ec0ff */
[----:B------:R-:W-:-:S04]  /*c180*/  MOV R5, 0x1 ;  /* 0x0000000100057802 */ /* 0x000fc80000000f00 */
[----:B------:R-:W-:-:S04]  /*c190*/  SHF.L.U32 R5, R5, 0x1f, RZ ;  /* 0x0000001f05057819 */ /* 0x000fc800000006ff */
[----:B------:R-:W1:Y:S02]  /*c1a0*/  SYNCS.PHASECHK.TRANS64.TRYWAIT P0, [R2+URZ+0x31028], R5 ;  /* 0x03102805020075a7 */ /* 0x000e64000800017f */
[----:B-1----:R-:W-:Y:S05]  /*c1b0*/  @!P0 BRA `(.L_x_86) ;  /* 0x0000001c000c8947 */ /* 0x002fea0003800000 */
.L_x_119:
        /* <DEDUP_REMOVED lines=8> */
.L_x_87:
[----:B------:R-:W-:-:S04]  /*c240*/  LOP3.LUT P0, RZ, R0, 0x1f, RZ, 0xc0, !PT ;  /* 0x0000001f00ff7812 */ /* 0x000fc8000780c0ff */
[----:B------:R-:W-:-:S13]  /*c250*/  PLOP3.LUT P0, PT, P0, P2, PT, 0x2a, 0x0 ;  /* 0x000000000000781c */ /* 0x000fda0000704572 */
[----:B------:R-:W-:Y:S05]  /*c260*/  @P0 BRA `(.L_x_88) ;  /* 0x0000000000040947 */ /* 0x000fea0003800000 */
[----:B------:R-:W-:Y:S01]  /*c270*/  BPT.TRAP 0x1 ;  /* 0x000000040000795c */ /* 0x000fe20000300000 */
.L_x_88:
        /* <DEDUP_REMOVED lines=8> */
[----:B------:R-:W-:Y:S01]  /*c300*/  UMOV UR19, URZ ;  /* 0x0000003f00137c82 */ /* 0x000fe20008000000 */
[----:B------:R-:W-:Y:S01]  /*c310*/  UMOV UR20, UR60 ;  /* 0x0000003c00147c82 */ /* 0x000fe20008000000 */
[----:B------:R-:W-:Y:S01]  /*c320*/  UMOV UR21, UR61 ;  /* 0x0000003d00157c82 */ /* 0x000fe20008000000 */
[----:B------:R-:W-:-:S02]  /*c330*/  UMOV UR58, 0x20 ;  /* 0x00000020003a7882 */ /* 0x000fc40000000000 */
[----:B------:R-:W-:Y:S02]  /*c340*/  UIADD3 UR16, UR5, 0xe000, URZ ;  /* 0x0000e00005107890 */ /* 0x000fe4000fffe03f */
[----:B------:R-:W-:Y:S02]  /*c350*/  UIADD3 UR17, UR5, 0x31000, URZ ;  /* 0x0003100005117890 */ /* 0x000fe4000fffe03f */
[----:B------:R-:W-:Y:S02]  /*c360*/  UIADD3 UR56, UR5, 0xf000, URZ ;  /* 0x0000f00005387890 */ /* 0x000fe4000fffe03f */
[----:B------:R-:W-:Y:S02]  /*c370*/  UIADD3 UR48, UR5, 0x10000, URZ ;  /* 0x0001000005307890 */ /* 0x000fe4000fffe03f */
[----:B------:R-:W-:Y:S02]  /*c380*/  UIADD3 UR40, UR5, 0x11000, URZ ;  /* 0x0001100005287890 */ /* 0x000fe4000fffe03f */
[----:B------:R-:W-:Y:S01]  /*c390*/  UIADD3 UR32, UR5, 0x12000, URZ ;  /* 0x0001200005207890 */ /* 0x000fe2000fffe03f */
[----:B------:R1:W-:Y:S01]  /*c3a0*/  UTMALDG.4D [UR16], [UR6], desc[UR8] ;  /* 0x00000810060075b4 */ /* 0x0003e20008019000 */
[----:B------:R-:W-:Y:S01]  /*c3b0*/  UIADD3 UR24, UR5, 0x13000, URZ ;  /* 0x0001300005187890 */ /* 0x000fe2000fffe03f */
[----:B------:R-:W-:Y:S01]  /*c3c0*/  UMOV UR59, UR19 ;  /* 0x00000013003b7c82 */ /* 0x000fe20008000000 */
[----:B------:R-:W-:Y:S01]  /*c3d0*/  UMOV UR57, UR17 ;  /* 0x0000001100397c82 */ /* 0x000fe20008000000 */
        /* <DEDUP_REMOVED lines=11> */
[----:B------:R-:W-:Y:S01]  /*c490*/  UMOV UR34, 0x80 ;  /* 0x0000008000227882 */ /* 0x000fe20000000000 */
[----:B------:R-:W-:Y:S01]  /*c4a0*/  UMOV UR36, UR60 ;  /* 0x0000003c00247c82 */ /* 0x000fe20008000000 */
[----:B------:R-:W-:Y:S01]  /*c4b0*/  UMOV UR37, UR61 ;  /* 0x0000003d00257c82 */ /* 0x000fe20008000000 */
[----:B------:R-:W-:Y:S01]  /*c4c0*/  UMOV UR35, UR19 ;  /* 0x0000001300237c82 */ /* 0x000fe20008000000 */
[----:B------:R-:W-:Y:S01]  /*c4d0*/  UMOV UR33, UR17 ;  /* 0x0000001100217c82 */ /* 0x000fe20008000000 */
[----:B------:R2:W-:Y:S01]  /*c4e0*/  UTMALDG.4D [UR48], [UR6], desc[UR8] ;  /* 0x00000830060075b4 */ /* 0x0005e20008019000 */
[----:B------:R-:W-:Y:S01]  /*c4f0*/  UMOV UR26, 0xa0 ;  /* 0x000000a0001a7882 */ /* 0x000fe20000000000 */
[----:B------:R-:W-:Y:S01]  /*c500*/  UMOV UR28, UR60 ;  /* 0x0000003c001c7c82 */ /* 0x000fe20008000000 */
[----:B------:R-:W-:Y:S01]  /*c510*/  UMOV UR29, UR61 ;  /* 0x0000003d001d7c82 */ /* 0x000fe20008000000 */
[----:B------:R-:W-:Y:S01]  /*c520*/  UMOV UR27, UR19 ;  /* 0x00000013001b7c82 */ /* 0x000fe20008000000 */
[----:B-1----:R-:W-:Y:S01]  /*c530*/  UIADD3 UR16, UR5, 0x14000, URZ ;  /* 0x0001400005107890 */ /* 0x002fe2000fffe03f */
[----:B------:R-:W-:Y:S01]  /*c540*/  UMOV UR25, UR17 ;  /* 0x0000001100197c82 */ /* 0x000fe20008000000 */
[----:B------:R2:W-:Y:S01]  /*c550*/  UTMALDG.4D [UR40], [UR6], desc[UR8] ;  /* 0x00000828060075b4 */ /* 0x0005e20008019000 */
[----:B------:R-:W-:Y:S01]  /*c560*/  UMOV UR18, 0xc0 ;  /* 0x000000c000127882 */ /* 0x000fe20000000000 */
[----:B------:R2:W-:Y:S01]  /*c570*/  UTMALDG.4D [UR32], [UR6], desc[UR8] ;  /* 0x00000820060075b4 */ /* 0x0005e20008019000 */
[----:B------:R2:W-:Y:S04]  /*c580*/  UTMALDG.4D [UR24], [UR6], desc[UR8] ;  /* 0x00000818060075b4 */ /* 0x0005e80008019000 */
[----:B------:R2:W-:Y:S02]  /*c590*/  UTMALDG.4D [UR16], [UR6], desc[UR8] ;  /* 0x00000810060075b4 */ /* 0x0005e40008019000 */
[----:B--2---:R-:W-:Y:S01]  /*c5a0*/  NOP ;  /* 0x0000000000007918 */ /* 0x004fe20000000000 */
.L_x_85:
[----:B------:R-:W-:Y:S05]  /*c5b0*/  BSYNC B0 ;  /* 0x0000000000007941 */ /* 0x000fea0003800000 */
.L_x_84:
[----:B------:R-:W-:Y:S04]  /*c5c0*/  BSSY B0, `(.L_x_89) ;  /* 0x000004b000007945 */ /* 0x000fe80003800000 */
[----:B------:R-:W-:Y:S05]  /*c5d0*/  @!P3 BRA `(.L_x_90) ;  /* 0x000000040024b947 */ /* 0x000fea0003800000 */
[----:B------:R-:W1:Y:S01]  /*c5e0*/  S2R R5, SR_CgaCtaId ;  /* 0x0000000000057919 */ /* 0x000e620000008800 */
[----:B------:R-:W-:-:S04]  /*c5f0*/  MOV R4, 0x400 ;  /* 0x0000040000047802 */ /* 0x000fc80000000f00 */
[----:B-1----:R-:W-:Y:S02]  /*c600*/  LEA R6, R5, R4, 0x18 ;  /* 0x0000000405067211 */ /* 0x002fe400078ec0ff */
[----:B------:R-:W-:Y:S02]  /*c610*/  MOV R5, 0x1 ;  /* 0x0000000100057802 */ /* 0x000fe40000000f00 */
[----:B------:R-:W-:Y:S02]  /*c620*/  LEA R4, R3, R6, 0x3 ;  /* 0x0000000603047211 */ /* 0x000fe400078e18ff */
[----:B------:R-:W-:-:S04]  /*c630*/  SHF.L.U32 R5, R5, 0x1f, RZ ;  /* 0x0000001f05057819 */ /* 0x000fc800000006ff */
[----:B------:R-:W1:Y:S02]  /*c640*/  SYNCS.PHASECHK.TRANS64.TRYWAIT P0, [R4+URZ+0x31060], R5 ;  /* 0x03106005040075a7 */ /* 0x000e64000800017f */
[----:B-1----:R-:W-:Y:S05]  /*c650*/  @!P0 BRA `(.L_x_91) ;  /* 0x0000001400f88947 */ /* 0x002fea0003800000 */
.L_x_120:
        /* <DEDUP_REMOVED lines=8> */
.L_x_92:
[----:B------:R-:W-:-:S04]  /*c6e0*/  LOP3.LUT P0, RZ, R0, 0x1f, RZ, 0xc0, !PT ;  /* 0x0000001f00ff7812 */ /* 0x000fc8000780c0ff */
[----:B------:R-:W-:-:S13]  /*c6f0*/  PLOP3.LUT P0, PT, P0, P2, PT, 0x2a, 0x0 ;  /* 0x000000000000781c */ /* 0x000fda0000704572 */
[----:B------:R-:W-:Y:S05]  /*c700*/  @P0 BRA `(.L_x_93) ;  /* 0x0000000000040947 */ /* 0x000fea0003800000 */
[----:B------:R-:W-:Y:S01]  /*c710*/  BPT.TRAP 0x1 ;  /* 0x000000040000795c */ /* 0x000fe20000300000 */
.L_x_93:
[----:B------:R-:W-:Y:S01]  /*c720*/  R2UR UR48, R3 ;  /* 0x00000000033072ca */ /* 0x000fe200000e0000 */
[----:B------:R-:W-:Y:S01]  /*c730*/  ULDC.64 UR8, c[0x0][0x198] ;  /* 0x0000660000087ab9 */ /* 0x000fe20000000a00 */
[----:B------:R-:W-:Y:S01]  /*c740*/  R2UR UR5, R6 ;  /* 0x00000000060572ca */ /* 0x000fe200000e0000 */
[----:B------:R-:W-:Y:S01]  /*c750*/  UIADD3 UR8, UP0, UR8, 0xf0, URZ ;  /* 0x000000f008087890 */ /* 0x000fe2000ff1e03f */
[----:B------:R-:W-:Y:S01]  /*c760*/  R2UR UR51, R7 ;  /* 0x00000000073372ca */ /* 0x000fe200000e0000 */
[----:B------:R-:W-:Y:S01]  /*c770*/  UMOV UR6, 0x0 ;  /* 0x0000000000067882 */ /* 0x000fe20000000000 */
[----:B------:R-:W-:Y:S01]  /*c780*/  R2UR UR49, R4 ;  /* 0x00000000043172ca */ /* 0x000fe200000e0000 */
[----:B------:R-:W-:Y:S01]  /*c790*/  UIADD3.X UR9, URZ, UR9, URZ, UP0, !UPT ;  /* 0x000000093f097290 */ /* 0x000fe200087fe43f */
[----:B------:R-:W-:Y:S01]  /*c7a0*/  UMOV UR7, 0x10000000 ;  /* 0x1000000000077882 */ /* 0x000fe20000000000 */
[----:B------:R-:W-:Y:S01]  /*c7b0*/  UMOV UR50, URZ ;  /* 0x0000003f00327c82 */ /* 0x000fe20008000000 */
[----:B------:R-:W-:Y:S01]  /*c7c0*/  UMOV UR52, UR60 ;  /* 0x0000003c00347c82 */ /* 0x000fe20008000000 */
[----:B------:R-:W-:Y:S01]  /*c7d0*/  UMOV UR53, UR61 ;  /* 0x0000003d00357c82 */ /* 0x000fe20008000000 */
[----:B------:R-:W-:Y:S01]  /*c7e0*/  UMOV UR42, 0x20 ;  /* 0x00000020002a7882 */ /* 0x000fe20000000000 */
[----:B------:R-:W-:-:S02]  /*c7f0*/  UMOV UR44, UR60 ;  /* 0x0000003c002c7c82 */ /* 0x000fc40008000000 */
[----:B------:R-:W-:Y:S02]  /*c800*/  UIMAD UR48, UR48, 0x7000, UR5 ;  /* 0x00007000303078a4 */ /* 0x000fe4000f8e0205 */
[----:B------:R-:W-:Y:S02]  /*c810*/  UIADD3 UR51, UR11, UR51, URZ ;  /* 0x000000330b337290 */ /* 0x000fe4000fffe03f */
[----:B------:R-:W-:Y:S02]  /*c820*/  UIADD3 UR49, UR49, 0x31050, URZ ;  /* 0x0003105031317890 */ /* 0x000fe4000fffe03f */
[----:B------:R-:W-:Y:S02]  /*c830*/  UIADD3 UR40, UR48, 0x1000, URZ ;  /* 0x0000100030287890 */ /* 0x000fe4000fffe03f */
[----:B------:R-:W-:Y:S01]  /*c840*/  UIADD3 UR16, UR48, 0x2000, URZ ;  /* 0x0000200030107890 */ /* 0x000fe2000fffe03f */
[----:B------:R-:W-:Y:S02]  /*c850*/  UMOV UR45, UR61 ;  /* 0x0000003d002d7c82 */ /* 0x000fe40008000000 */
[----:B------:R-:W-:Y:S01]  /*c860*/  UMOV UR41, UR49 ;  /* 0x0000003100297c82 */ /* 0x000fe20008000000 */
[----:B------:R-:W-:Y:S01]  /*c870*/  UMOV UR43, UR51 ;  /* 0x00000033002b7c82 */ /* 0x000fe20008000000 */
[----:B------:R-:W-:Y:S01]  /*c880*/  UMOV UR18, 0x40 ;  /* 0x0000004000127882 */ /* 0x000fe20000000000 */
[----:B------:R-:W-:Y:S01]  /*c890*/  UMOV UR20, UR60 ;  /* 0x0000003c00147c82 */ /* 0x000fe20008000000 */
[----:B------:R-:W-:Y:S01]  /*c8a0*/  UMOV UR21, UR61 ;  /* 0x0000003d00157c82 */ /* 0x000fe20008000000 */
[----:B------:R-:W-:Y:S01]  /*c8b0*/  UMOV UR17, UR49 ;  /* 0x0000003100117c82 */ /* 0x000fe20008000000 */
[----:B------:R-:W-:Y:S01]  /*c8c0*/  UMOV UR19, UR51 ;  /* 0x0000003300137c82 */ /* 0x000fe20008000000 */
[----:B------:R-:W-:Y:S01]  /*c8d0*/  UTMALDG.4D [UR48], [UR8], desc[UR6] ;  /* 0x00000630080075b4 */ /* 0x000fe20008019000 */
[----:B------:R-:W-:-:S02]  /*c8e0*/  UIADD3 UR32, UR48, 0x3000, URZ ;  /* 0x0000300030207890 */ /* 0x000fc4000fffe03f */
[----:B------:R-:W-:Y:S02]  /*c8f0*/  UIADD3 UR56, UR48, 0x4000, URZ ;  /* 0x0000400030387890 */ /* 0x000fe4000fffe03f */
[----:B------:R-:W-:Y:S01]  /*c900*/  UIADD3 UR24, UR48, 0x5000, URZ ;  /* 0x0000500030187890 */ /* 0x000fe2000fffe03f */
[----:B------:R-:W-:Y:S01]  /*c910*/  UMOV UR34, 0x60 ;  /* 0x0000006000227882 */ /* 0x000fe20000000000 */
[----:B------:R-:W-:Y:S01]  /*c920*/  UTMALDG.4D [UR40], [UR8], desc[UR6] ;  /* 0x00000628080075b4 */ /* 0x000fe20008019000 */
        /* <DEDUP_REMOVED lines=13> */
[----:B------:R2:W-:Y:S01]  /*ca00*/  UTMALDG.4D [UR32], [UR8], desc[UR6] ;  /* 0x00000620080075b4 */ /* 0x0005e20008019000 */
[----:B------:R2:W-:Y:S01]  /*ca10*/  UTMALDG.4D [UR56], [UR8], desc[UR6] ;  /* 0x00000638080075b4 */ /* 0x0005e20008019000 */
[----:B------:R2:W-:Y:S01]  /*ca20*/  UTMALDG.4D [UR24], [UR8], desc[UR6] ;  /* 0x00000618080075b4 */ /* 0x0005e20008019000 */
[----:B-1----:R-:W-:Y:S01]  /*ca30*/  UIADD3 UR16, UR48, 0x6000, URZ ;  /* 0x0000600030107890 */ /* 0x002fe2000fffe03f */
[----:B------:R-:W-:-:S08]  /*ca40*/  UMOV UR18, 0xc0 ;  /* 0x000000c000127882 */ /* 0x000fd00000000000 */
[----:B------:R2:W-:Y:S02]  /*ca50*/  UTMALDG.4D [UR16], [UR8], desc[UR6] ;  /* 0x00000610080075b4 */ /* 0x0005e40008019000 */
[----:B--2---:R-:W-:Y:S01]  /*ca60*/  NOP ;  /* 0x0000000000007918 */ /* 0x004fe20000000000 */
.L_x_90:
[----:B------:R-:W-:Y:S05]  /*ca70*/  BSYNC B0 ;  /* 0x0000000000007941 */ /* 0x000fea0003800000 */
.L_x_89:
[----:B------:R-:W-:Y:S01]  /*ca80*/  BSSY B0, `(.L_x_94) ;  /* 0x000004d000007945 */ /* 0x000fe20003800000 */
[----:B------:R-:W-:-:S03]  /*ca90*/  MOV R8, RZ ;  /* 0x000000ff00087202 */ /* 0x000fc60000000f00 */
        /* <DEDUP_REMOVED lines=9> */
.L_x_121:
        /* <DEDUP_REMOVED lines=8> */
.L_x_97:
[----:B------:R-:W-:-:S04]  /*cbb0*/  LOP3.LUT P0, RZ, R0, 0x1f, RZ, 0xc0, !PT ;  /* 0x0000001f00ff7812 */ /* 0x000fc8000780c0ff */
[----:B------:R-:W-:-:S13]  /*cbc0*/  PLOP3.LUT P0, PT, P0, P2, PT, 0x2a, 0x0 ;  /* 0x000000000000781c */ /* 0x000fda0000704572 */
[----:B------:R-:W-:Y:S05]  /*cbd0*/  @P0 BRA `(.L_x_98) ;  /* 0x0000000000040947 */ /* 0x000fea0003800000 */
[----:B------:R-:W-:Y:S01]  /*cbe0*/  BPT.TRAP 0x1 ;  /* 0x000000040000795c */ /* 0x000fe20000300000 */
.L_x_98:
[C---:B------:R-:W-:Y:S01]  /*cbf0*/  IMAD R5, R2.reuse, 0x7000, R5 ;  /* 0x0000700002057824 */ /* 0x040fe200078e0205 */
[----:B------:R-:W-:Y:S01]  /*cc00*/  R2UR UR49, R3 ;  /* 0x00000000033172ca */ /* 0x000fe200000e0000 */
[----:B------:R-:W-:Y:S01]  /*cc10*/  ULDC.64 UR8, c[0x0][0x198] ;  /* 0x0000660000087ab9 */ /* 0x000fe20000000a00 */
[----:B------:R-:W-:Y:S01]  /*cc20*/  UMOV UR51, URZ ;  /* 0x0000003f00337c82 */ /* 0x000fe20008000000 */
[----:B------:R-:W-:Y:S01]  /*cc30*/  UIADD3 UR8, UP0, UR8, 0x2f0, URZ ;  /* 0x000002f008087890 */ /* 0x000fe2000ff1e03f */
[----:B------:R-:W-:Y:S01]  /*cc40*/  R2UR UR5, R5 ;  /* 0x00000000050572ca */ /* 0x000fe200000e0000 */
[----:B------:R-:W-:Y:S01]  /*cc50*/  UMOV UR6, 0x0 ;  /* 0x0000000000067882 */ /* 0x000fe20000000000 */
[----:B------:R-:W-:Y:S01]  /*cc60*/  UMOV UR7, 0x10000000 ;  /* 0x1000000000077882 */ /* 0x000fe20000000000 */
[----:B------:R-:W-:Y:S01]  /*cc70*/  UIADD3.X UR9, URZ, UR9, URZ, UP0, !UPT ;  /* 0x000000093f097290 */ /* 0x000fe200087fe43f */
[----:B------:R-:W-:Y:S01]  /*cc80*/  MOV R8, 0x1 ;  /* 0x0000000100087802 */ /* 0x000fe20000000f00 */
[----:B------:R-:W-:Y:S01]  /*cc90*/  UMOV UR50, URZ ;  /* 0x0000003f00327c82 */ /* 0x000fe20008000000 */
[----:B------:R-:W-:Y:S01]  /*cca0*/  UMOV UR52, UR60 ;  /* 0x0000003c00347c82 */ /* 0x000fe20008000000 */
[----:B------:R-:W-:Y:S01]  /*ccb0*/  UMOV UR53, UR61 ;  /* 0x0000003d00357c82 */ /* 0x000fe20008000000 */
[----:B------:R-:W-:Y:S01]  /*ccc0*/  UMOV UR42, 0x20 ;  /* 0x00000020002a7882 */ /* 0x000fe20000000000 */
[----:B------:R-:W-:Y:S01]  /*ccd0*/  UIADD3 UR49, UR49, 0x31000, URZ ;  /* 0x0003100031317890 */ /* 0x000fe2000fffe03f */
[----:B------:R-:W-:Y:S01]  /*cce0*/  IADD3 R2, R2, 0x1, RZ ;  /* 0x0000000102027810 */ /* 0x000fe20007ffe0ff */
[----:B------:R-:W-:Y:S01]  /*ccf0*/  UMOV UR44, UR60 ;  /* 0x0000003c002c7c82 */ /* 0x000fe20008000000 */
[----:B------:R-:W-:Y:S01]  /*cd00*/  UMOV UR45, UR61 ;  /* 0x0000003d002d7c82 */ /* 0x000fe20008000000 */
[----:B------:R-:W-:-:S02]  /*cd10*/  UIADD3 UR48, UR5, 0xe000, URZ ;  /* 0x0000e00005307890 */ /* 0x000fc4000fffe03f */
[----:B------:R-:W-:Y:S02]  /*cd20*/  UIADD3 UR40, UR5, 0xf000, URZ ;  /* 0x0000f00005287890 */ /* 0x000fe4000fffe03f */
        /* <DEDUP_REMOVED lines=34> */
.L_x_95:
[----:B------:R-:W-:Y:S05]  /*cf50*/  BSYNC B0 ;  /* 0x0000000000007941 */ /* 0x000fea0003800000 */
.L_x_94:
[----:B------:R-:W-:-:S04]  /*cf60*/  MOV R3, UR4 ;  /* 0x0000000400037c02 */ /* 0x000fc80008000f00 */
[----:B------:R-:W-:-:S13]  /*cf70*/  ISETP.GE.AND P0, PT, R3, 0x2, PT ;  /* 0x000000020300780c */ /* 0x000fda0003f06270 */
[----:B------:R-:W-:Y:S05]  /*cf80*/  @!P0 EXIT ;  /* 0x000000000000894d */ /* 0x000fea0003800000 */
[----:B------:R-:W-:Y:S01]  /*cf90*/  USHF.L.U32 UR5, UR4, 0x1, URZ ;  /* 0x0000000104057899 */ /* 0x000fe2000800063f */
[----:B------:R-:W-:Y:S01]  /*cfa0*/  LOP3.LUT P0, RZ, R0, 0x1f, RZ, 0xc0, !PT ;  /* 0x0000001f00ff7812 */ /* 0x000fe2000780c0ff */
[----:B------:R-:W-:Y:S01]  /*cfb0*/  BSSY B0, `(.L_x_99) ;  /* 0x00000a3000007945 */ /* 0x000fe20003800000 */
[----:B------:R-:W-:Y:S02]  /*cfc0*/  MOV R3, UR15 ;  /* 0x0000000f00037c02 */ /* 0x000fe40008000f00 */
[----:B------:R-:W-:Y:S02]  /*cfd0*/  PLOP3.LUT P0, PT, P0, P2, PT, 0x2a, 0x0 ;  /* 0x000000000000781c */ /* 0x000fe40000704572 */
[----:B------:R-:W-:Y:S02]  /*cfe0*/  LOP3.LUT R3, R3, 0x2, RZ, 0xfc, !PT ;  /* 0x0000000203037812 */ /* 0x000fe400078efcff */
[----:B------:R-:W-:Y:S02]  /*cff0*/  MOV R0, 0x1 ;  /* 0x0000000100007802 */ /* 0x000fe40000000f00 */
[----:B------:R-:W-:-:S07]  /*d000*/  MOV R9, UR5 ;  /* 0x0000000500097c02 */ /* 0x000fce0008000f00 */
.L_x_110:
[----:B------:R-:W-:Y:S04]  /*d010*/  BSSY B1, `(.L_x_100) ;  /* 0x000004b000017945 */ /* 0x000fe80003800000 */
[----:B------:R-:W-:Y:S05]  /*d020*/  @!P3 BRA `(.L_x_101) ;  /* 0x000000040024b947 */ /* 0x000fea0003800000 */
[----:B------:R-:W1:Y:S01]  /*d030*/  S2R R5, SR_CgaCtaId ;  /* 0x0000000000057919 */ /* 0x000e620000008800 */
[----:B------:R-:W-:-:S04]  /*d040*/  MOV R4, 0x400 ;  /* 0x0000040000047802 */ /* 0x000fc80000000f00 */
[----:B-1----:R-:W-:Y:S02]  /*d050*/  LEA R5, R5, R4, 0x18 ;  /* 0x0000000405057211 */ /* 0x002fe400078ec0ff */
[----:B------:R-:W-:Y:S02]  /*d060*/  SHF.L.U32 R4, R0, 0x1f, RZ ;  /* 0x0000001f00047819 */ /* 0x000fe400000006ff */
[----:B------:R-:W-:-:S04]  /*d070*/  LEA R7, R2, R5, 0x3 ;  /* 0x0000000502077211 */ /* 0x000fc800078e18ff */
[----:B------:R-:W1:Y:S02]  /*d080*/  SYNCS.PHASECHK.TRANS64.TRYWAIT P4, [R7+URZ+0x31028], R4 ;  /* 0x03102804070075a7 */ /* 0x000e64000808017f */
[----:B-1----:R-:W-:Y:S05]  /*d090*/  @!P4 BRA `(.L_x_102) ;  /* 0x0000000c0090c947 */ /* 0x002fea0003800000 */
.L_x_122:
[----:B-1----:R-:W-:-:S04]  /*d0a0*/  @P2 MOV R4, 0x7000 ;  /* 0x0000700000042802 */ /* 0x002fc80000000f00 */
[----:B------:R1:W-:Y:S02]  /*d0b0*/  @P2 SYNCS.ARRIVE.TRANS64 RZ, [R7+URZ+0x31000], R4 ;  /* 0x0310000407ff29a7 */ /* 0x0003e4000800003f */
[----:B-1----:R-:W-:-:S04]  /*d0c0*/  PRMT R4, R3, 0x9910, RZ ;  /* 0x0000991003047816 */ /* 0x002fc800000000ff */
[----:B------:R-:W-:-:S13]  /*d0d0*/  ISETP.NE.AND P4, PT, R4, 0x2, PT ;  /* 0x000000020400780c */ /* 0x000fda0003f85270 */
[----:B------:R-:W-:Y:S05]  /*d0e0*/  @P4 BRA `(.L_x_103) ;  /* 0x0000000000044947 */ /* 0x000fea0003800000 */
[----:B------:R-:W-:Y:S01]  /*d0f0*/  BPT.TRAP 0x1 ;  /* 0x000000040000795c */ /* 0x000fe20000300000 */
.L_x_103:
[----:B------:R-:W-:Y:S05]  /*d100*/  @P0 BRA `(.L_x_104) ;  /* 0x0000000000040947 */ /* 0x000fea0003800000 */
[----:B------:R-:W-:Y:S01]  /*d110*/  BPT.TRAP 0x1 ;  /* 0x000000040000795c */ /* 0x000fe20000300000 */
.L_x_104:
[----:B------:R-:W-:Y:S01]  /*d120*/  IMAD R5, R2, 0x7000, R5 ;  /* 0x0000700002057824 */ /* 0x000fe200078e0205 */
[----:B------:R-:W-:Y:S01]  /*d130*/  R2UR UR57, R7 ;  /* 0x00000000073972ca */ /* 0x000fe200000e0000 */
[----:B------:R-:W-:Y:S01]  /*d140*/  ULDC.64 UR8, c[0x0][0x198] ;  /* 0x0000660000087ab9 */ /* 0x000fe20000000a00 */
[----:B------:R-:W-:Y:S01]  /*d150*/  R2UR UR59, R8 ;  /* 0x00000000083b72ca */ /* 0x000fe200000e0000 */
[----:B------:R-:W-:Y:S01]  /*d160*/  UIADD3 UR8, UP0, UR8, 0x1f0, URZ ;  /* 0x000001f008087890 */ /* 0x000fe2000ff1e03f */
[----:B------:R-:W-:Y:S01]  /*d170*/  R2UR UR5, R5 ;  /* 0x00000000050572ca */ /* 0x000fe200000e0000 */
[----:B------:R-:W-:Y:S01]  /*d180*/  UMOV UR6, 0x0 ;  /* 0x0000000000067882 */ /* 0x000fe20000000000 */
[----:B------:R-:W-:Y:S01]  /*d190*/  UMOV UR7, 0x10000000 ;  /* 0x1000000000077882 */ /* 0x000fe20000000000 */
[----:B------:R-:W-:Y:S01]  /*d1a0*/  UIADD3.X UR9, URZ, UR9, URZ, UP0, !UPT ;  /* 0x000000093f097290 */ /* 0x000fe200087fe43f */
[----:B------:R-:W-:Y:S01]  /*d1b0*/  IADD3 R2, R2, 0x1, RZ ;  /* 0x0000000102027810 */ /* 0x000fe20007ffe0ff */
[----:B------:R-:W-:Y:S01]  /*d1c0*/  UMOV UR58, URZ ;  /* 0x0000003f003a7c82 */ /* 0x000fe20008000000 */
[----:B------:R-:W-:Y:S01]  /*d1d0*/  UMOV UR50, 0x20 ;  /* 0x0000002000327882 */ /* 0x000fe20000000000 */
[----:B------:R-:W-:Y:S01]  /*d1e0*/  UMOV UR52, UR60 ;  /* 0x0000003c00347c82 */ /* 0x000fe20008000000 */
[----:B------:R-:W-:Y:S01]  /*d1f0*/  UMOV UR53, UR61 ;  /* 0x0000003d00357c82 */ /* 0x000fe20008000000 */
[----:B------:R-:W-:Y:S01]  /*d200*/  UIADD3 UR57, UR57, 0x31000, URZ ;  /* 0x0003100039397890 */ /* 0x000fe2000fffe03f */
[----:B------:R-:W-:Y:S01]  /*d210*/  ISETP.NE.AND P4, PT, R2, 0x5, PT ;  /* 0x000000050200780c */ /* 0x000fe20003f85270 */
[----:B------:R-:W-:-:S02]  /*d220*/  USHF.L.U32 UR59, UR59, 0x6, URZ ;  /* 0x000000063b3b7899 */ /* 0x000fc4000800063f */
[----:B------:R-:W-:Y:S01]  /*d230*/  UIADD3 UR56, UR5, 0xe000, URZ ;  /* 0x0000e00005387890 */ /* 0x000fe2000fffe03f */
[----:B------:R-:W-:Y:S01]  /*d240*/  SEL R5, RZ, 0x1, P4 ;  /* 0x00000001ff057807 */ /* 0x000fe20002000000 */
[----:B------:R-:W-:Y:S01]  /*d250*/  UIADD3 UR48, UR5, 0xf000, URZ ;  /* 0x0000f00005307890 */ /* 0x000fe2000fffe03f */
[----:B------:R-:W-:Y:S01]  /*d260*/  SEL R2, R2, RZ, P4 ;  /* 0x000000ff02027207 */ /* 0x000fe20002000000 */
[----:B------:R-:W-:Y:S01]  /*d270*/  UIADD3 UR16, UR5, 0x10000, URZ ;  /* 0x0001000005107890 */ /* 0x000fe2000fffe03f */
[----:B------:R-:W-:Y:S01]  /*d280*/  LOP3.LUT R0, R0, R5, RZ, 0x3c, !PT ;  /* 0x0000000500007212 */ /* 0x000fe200078e3cff */
        /* <DEDUP_REMOVED lines=35> */
.L_x_101:
[----:B------:R-:W-:Y:S05]  /*d4c0*/  BSYNC B1 ;  /* 0x0000000000017941 */ /* 0x000fea0003800000 */
.L_x_100:
[----:B------:R-:W-:Y:S01]  /*d4d0*/  ISETP.LT.OR P4, PT, R9, 0x4, !P3 ;  /* 0x000000040900780c */ /* 0x000fe20005f81670 */
[----:B------:R-:W-:-:S12]  /*d4e0*/  BSSY B1, `(.L_x_105) ;  /* 0x000004c000017945 */ /* 0x000fd80003800000 */
[----:B------:R-:W-:Y:S05]  /*d4f0*/  @P4 BRA `(.L_x_106) ;  /* 0x0000000400284947 */ /* 0x000fea0003800000 */
[----:B------:R-:W1:Y:S01]  /*d500*/  S2R R5, SR_CgaCtaId ;  /* 0x0000000000057919 */ /* 0x000e620000008800 */
[----:B------:R-:W-:Y:S02]  /*d510*/  MOV R4, 0x400 ;  /* 0x0000040000047802 */ /* 0x000fe40000000f00 */
[----:B------:R-:W-:Y:S02]  /*d520*/  SHF.L.U32 R7, R0, 0x1f, RZ ;  /* 0x0000001f00077819 */ /* 0x000fe400000006ff */
[----:B-1----:R-:W-:-:S04]  /*d530*/  LEA R5, R5, R4, 0x18 ;  /* 0x0000000405057211 */ /* 0x002fc800078ec0ff */
[----:B------:R-:W-:-:S04]  /*d540*/  LEA R4, R2, R5, 0x3 ;  /* 0x0000000502047211 */ /* 0x000fc800078e18ff */
[----:B------:R-:W1:Y:S02]  /*d550*/  SYNCS.PHASECHK.TRANS64.TRYWAIT P4, [R4+URZ+0x31028], R7 ;  /* 0x03102807040075a7 */ /* 0x000e64000808017f */
[----:B-1----:R-:W-:Y:S05]  /*d560*/  @!P4 BRA `(.L_x_107) ;  /* 0x000000080070c947 */ /* 0x002fea0003800000 */
.L_x_123:
[----:B------:R-:W-:Y:S02]  /*d570*/  PRMT R6, R3, 0x9910, RZ ;  /* 0x0000991003067816 */ /* 0x000fe400000000ff */
[----:B-1----:R-:W-:Y:S02]  /*d580*/  @P1 MOV R7, 0x7000 ;  /* 0x0000700000071802 */ /* 0x002fe40000000f00 */
[----:B------:R-:W-:Y:S02]  /*d590*/  ISETP.NE.AND P4, PT, R6, 0x2, PT ;  /* 0x000000020600780c */ /* 0x000fe40003f85270 */
[----:B------:R1:W-:Y:S11]  /*d5a0*/  @P1 SYNCS.ARRIVE.TRANS64 RZ, [R4+URZ+0x31000], R7 ;  /* 0x0310000704ff19a7 */ /* 0x0003f6000800003f */
[----:B-1----:R-:W-:Y:S05]  /*d5b0*/  @P4 BRA `(.L_x_108) ;  /* 0x0000000000044947 */ /* 0x002fea0003800000 */
[----:B------:R-:W-:Y:S01]  /*d5c0*/  BPT.TRAP 0x1 ;  /* 0x000000040000795c */ /* 0x000fe20000300000 */
.L_x_108:
[----:B------:R-:W-:Y:S05]  /*d5d0*/  @P0 BRA `(.L_x_109) ;  /* 0x0000000000040947 */ /* 0x000fea0003800000 */
[----:B------:R-:W-:Y:S01]  /*d5e0*/  BPT.TRAP 0x1 ;  /* 0x000000040000795c */ /* 0x000fe20000300000 */
.L_x_109:
        /* <DEDUP_REMOVED lines=16> */
[----:B------:R-:W-:Y:S01]  /*d6f0*/  USHF.L.U32 UR59, UR59, 0x6, URZ ;  /* 0x000000063b3b7899 */ /* 0x000fe2000800063f */
[----:B------:R-:W-:Y:S01]  /*d700*/  IADD3 R8, R8, 0x1, RZ ;  /* 0x0000000108087810 */ /* 0x000fe20007ffe0ff */
        /* <DEDUP_REMOVED lines=41> */
.L_x_106:
[----:B------:R-:W-:Y:S05]  /*d9a0*/  BSYNC B1 ;  /* 0x0000000000017941 */ /* 0x000fea0003800000 */
.L_x_105:
[C---:B------:R-:W-:Y:S02]  /*d9b0*/  ISETP.GT.AND P4, PT, R9.reuse, 0x4, PT ;  /* 0x000000040900780c */ /* 0x040fe40003f84270 */
[----:B------:R-:W-:-:S11]  /*d9c0*/  IADD3 R9, R9, -0x2, RZ ;  /* 0xfffffffe09097810 */ /* 0x000fd60007ffe0ff */
[----:B------:R-:W-:Y:S05]  /*d9d0*/  @P4 BRA `(.L_x_110) ;  /* 0xfffffff4008c4947 */ /* 0x000fea000383ffff */
[----:B------:R-:W-:Y:S05]  /*d9e0*/  BSYNC B0 ;  /* 0x0000000000007941 */ /* 0x000fea0003800000 */
.L_x_99:
[----:B------:R-:W-:Y:S05]  /*d9f0*/  EXIT ;  /* 0x000000000000794d */ /* 0x000fea0003800000 */
.L_x_15:
[----:B-1----:R-:W-:-:S04]  /*da00*/  MOV R0, UR5 ;  /* 0x0000000500007c02 */ /* 0x002fc80008000f00 */
[----:B------:R1:W2:Y:S03]  /*da10*/  SYNCS.PHASECHK.TRANS64.TRYWAIT P1, [R0+URZ+0x31050], R7 ;  /* 0x03105007000075a7 */ /* 0x0002a6000802017f */
[----:B--2---:R-:W-:Y:S05]  /*da20*/  @!P1 NANOSLEEP.SYNCS 0x989680 ;  /* 0x009896800000995d */ /* 0x004fea0003900000 */
[----:B------:R-:W2:Y:S02]  /*da30*/  @!P1 SYNCS.PHASECHK.TRANS64 P1, [R0+URZ+0x31050], R7 ;  /* 0x03105007000095a7 */ /* 0x000ea4000802007f */
[----:B--2---:R-:W-:Y:S05]  /*da40*/  @!P1 BRA `(.L_x_15) ;  /* 0xfffffffc00ec9947 */ /* 0x004fea000383ffff */
[----:B------:R-:W-:Y:S05]  /*da50*/  BRA `(.L_x_111) ;  /* 0xffffff3400687947 */ /* 0x000fea000383ffff */
.L_x_17:
[----:B------:R-:W-:-:S13]  /*da60*/  R2UR UR4, R16 ;  /* 0x00000000100472ca */ /* 0x000fda00000e0000 */
[----:B-1----:R-:W-:-:S04]  /*da70*/  MOV R0, UR4 ;  /* 0x0000000400007c02 */ /* 0x002fc80008000f00 */
[----:B------:R1:W2:Y:S03]  /*da80*/  SYNCS.PHASECHK.TRANS64.TRYWAIT P1, [R0+URZ+0x31000], R15 ;  /* 0x0310000f000075a7 */ /* 0x0002a6000802017f */
[----:B--2---:R-:W-:Y:S05]  /*da90*/  @!P1 NANOSLEEP.SYNCS 0x989680 ;  /* 0x009896800000995d */ /* 0x004fea0003900000 */
[----:B------:R-:W2:Y:S02]  /*daa0*/  @!P1 SYNCS.PHASECHK.TRANS64 P1, [R0+URZ+0x31000], R15 ;  /* 0x0310000f000095a7 */ /* 0x000ea4000802007f */
[----:B--2---:R-:W-:Y:S05]  /*dab0*/  @!P1 BRA `(.L_x_17) ;  /* 0xfffffffc00e89947 */ /* 0x004fea000383ffff */
[----:B------:R-:W-:Y:S05]  /*dac0*/  BRA `(.L_x_112) ;  /* 0xffffff3400747947 */ /* 0x000fea000383ffff */
.L_x_18:
[----:B------:R-:W-:-:S13]  /*dad0*/  R2UR UR4, R11 ;  /* 0x000000000b0472ca */ /* 0x000fda00000e0000 */
[----:B-1----:R-:W-:-:S04]  /*dae0*/  MOV R5, UR4 ;  /* 0x0000000400057c02 */ /* 0x002fc80008000f00 */
[----:B------:R1:W2:Y:S03]  /*daf0*/  SYNCS.PHASECHK.TRANS64.TRYWAIT P1, [R5+URZ+-0x8], R0 ;  /* 0xfffff800050075a7 */ /* 0x0002a6000802017f */
[----:B--2---:R-:W-:Y:S05]  /*db00*/  @!P1 NANOSLEEP.SYNCS 0x989680 ;  /* 0x009896800000995d */ /* 0x004fea0003900000 */
[----:B------:R-:W2:Y:S02]  /*db10*/  @!P1 SYNCS.PHASECHK.TRANS64 P1, [R5+URZ+-0x8], R0 ;  /* 0xfffff800050095a7 */ /* 0x000ea4000802007f */
[----:B--2---:R-:W-:Y:S05]  /*db20*/  @!P1 BRA `(.L_x_18) ;  /* 0xfffffffc00e89947 */ /* 0x004fea000383ffff */
[----:B------:R-:W-:Y:S05]  /*db30*/  BRA `(.L_x_113) ;  /* 0xffffff3400747947 */ /* 0x000fea000383ffff */
.L_x_20:
[----:B------:R-:W-:-:S13]  /*db40*/  R2UR UR4, R16 ;  /* 0x00000000100472ca */ /* 0x000fda00000e0000 */
[----:B-1----:R-:W-:-:S04]  /*db50*/  MOV R18, UR4 ;  /* 0x0000000400127c02 */ /* 0x002fc80008000f00 */
[----:B------:R1:W2:Y:S03]  /*db60*/  SYNCS.PHASECHK.TRANS64.TRYWAIT P1, [R18+URZ+0x31008], R15 ;  /* 0x0310080f120075a7 */ /* 0x0002a6000802017f */
[----:B--2---:R-:W-:Y:S05]  /*db70*/  @!P1 NANOSLEEP.SYNCS 0x989680 ;  /* 0x009896800000995d */ /* 0x004fea0003900000 */
[----:B------:R-:W2:Y:S02]  /*db80*/  @!P1 SYNCS.PHASECHK.TRANS64 P1, [R18+URZ+0x31008], R15 ;  /* 0x0310080f120095a7 */ /* 0x000ea4000802007f */
[----:B--2---:R-:W-:Y:S05]  /*db90*/  @!P1 BRA `(.L_x_20) ;  /* 0xfffffffc00e89947 */ /* 0x004fea000383ffff */
[----:B------:R-:W-:Y:S05]  /*dba0*/  BRA `(.L_x_114) ;  /* 0xffffff5400007947 */ /* 0x000fea000383ffff */
.L_x_25:
[----:B-1----:R-:W-:-:S04]  /*dbb0*/  MOV R7, UR5 ;  /* 0x0000000500077c02 */ /* 0x002fc80008000f00 */
[----:B------:R1:W2:Y:S03]  /*dbc0*/  SYNCS.PHASECHK.TRANS64.TRYWAIT P2, [R7+URZ+0x31000], R6 ;  /* 0x03100006070075a7 */ /* 0x0002a6000804017f */
[----:B--2---:R-:W-:Y:S05]  /*dbd0*/  @!P2 NANOSLEEP.SYNCS 0x989680 ;  /* 0x009896800000a95d */ /* 0x004fea0003900000 */
[----:B------:R-:W2:Y:S02]  /*dbe0*/  @!P2 SYNCS.PHASECHK.TRANS64 P2, [R7+URZ+0x31000], R6 ;  /* 0x031000060700a5a7 */ /* 0x000ea4000804007f */
[----:B--2---:R-:W-:Y:S05]  /*dbf0*/  @!P2 BRA `(.L_x_25) ;  /* 0xfffffffc00eca947 */ /* 0x004fea000383ffff */
[----:B------:R-:W-:Y:S05]  /*dc00*/  BRA `(.L_x_115) ;  /* 0xffffff5c00dc7947 */ /* 0x000fea000383ffff */
.L_x_29:
[----:B-1----:R-:W-:-:S04]  /*dc10*/  MOV R18, UR6 ;  /* 0x0000000600127c02 */ /* 0x002fc80008000f00 */
[----:B------:R1:W2:Y:S03]  /*dc20*/  SYNCS.PHASECHK.TRANS64.TRYWAIT P2, [R18+URZ+0x31000], R21 ;  /* 0x03100015120075a7 */ /* 0x0002a6000804017f */
[----:B--2---:R-:W-:Y:S05]  /*dc30*/  @!P2 NANOSLEEP.SYNCS 0x989680 ;  /* 0x009896800000a95d */ /* 0x004fea0003900000 */
[----:B------:R-:W2:Y:S02]  /*dc40*/  @!P2 SYNCS.PHASECHK.TRANS64 P2, [R18+URZ+0x31000], R21 ;  /* 0x031000151200a5a7 */ /* 0x000ea4000804007f */
[----:B--2---:R-:W-:Y:S05]  /*dc50*/  @!P2 BRA `(.L_x_29) ;  /* 0xfffffffc00eca947 */ /* 0x004fea000383ffff */
[----:B------:R-:W-:Y:S05]  /*dc60*/  BRA `(.L_x_28) ;  /* 0xffffff7c00247947 */ /* 0x000fea000383ffff */
.L_x_37:
[----:B-1----:R-:W-:-:S04]  /*dc70*/  MOV R7, UR4 ;  /* 0x0000000400077c02 */ /* 0x002fc80008000f00 */
[----:B------:R1:W2:Y:S03]  /*dc80*/  SYNCS.PHASECHK.TRANS64.TRYWAIT P2, [R7+URZ+0x31000], R6 ;  /* 0x03100006070075a7 */ /* 0x0002a6000804017f */
[----:B--2---:R-:W-:Y:S05]  /*dc90*/  @!P2 NANOSLEEP.SYNCS 0x989680 ;  /* 0x009896800000a95d */ /* 0x004fea0003900000 */
[----:B------:R-:W2:Y:S02]  /*dca0*/  @!P2 SYNCS.PHASECHK.TRANS64 P2, [R7+URZ+0x31000], R6 ;  /* 0x031000060700a5a7 */ /* 0x000ea4000804007f */
[----:B--2---:R-:W-:Y:S05]  /*dcb0*/  @!P2 BRA `(.L_x_37) ;  /* 0xfffffffc00eca947 */ /* 0x004fea000383ffff */
[----:B------:R-:W-:Y:S05]  /*dcc0*/  BRA `(.L_x_116) ;  /* 0xffffff8800107947 */ /* 0x000fea000383ffff */
.L_x_41:
[----:B-1----:R-:W-:-:S04]  /*dcd0*/  MOV R19, UR5 ;  /* 0x0000000500137c02 */ /* 0x002fc80008000f00 */
[----:B------:R1:W2:Y:S03]  /*dce0*/  SYNCS.PHASECHK.TRANS64.TRYWAIT P2, [R19+URZ+0x31000], R18 ;  /* 0x03100012130075a7 */ /* 0x0002a6000804017f */
[----:B--2---:R-:W-:Y:S05]  /*dcf0*/  @!P2 NANOSLEEP.SYNCS 0x989680 ;  /* 0x009896800000a95d */ /* 0x004fea0003900000 */
[----:B------:R-:W2:Y:S02]  /*dd00*/  @!P2 SYNCS.PHASECHK.TRANS64 P2, [R19+URZ+0x31000], R18 ;  /* 0x031000121300a5a7 */ /* 0x000ea4000804007f */
[----:B--2---:R-:W-:Y:S05]  /*dd10*/  @!P2 BRA `(.L_x_41) ;  /* 0xfffffffc00eca947 */ /* 0x004fea000383ffff */
[----:B------:R-:W-:Y:S05]  /*dd20*/  BRA `(.L_x_40) ;  /* 0xffffffa800807947 */ /* 0x000fea000383ffff */
.L_x_57:
[----:B------:R-:W-:-:S13]  /*dd30*/  R2UR UR4, R11 ;  /* 0x000000000b0472ca */ /* 0x000fda00000e0000 */
[----:B-1----:R-:W-:-:S04]  /*dd40*/  MOV R5, UR4 ;  /* 0x0000000400057c02 */ /* 0x002fc80008000f00 */
[----:B------:R1:W2:Y:S03]  /*dd50*/  SYNCS.PHASECHK.TRANS64.TRYWAIT P0, [R5+URZ+0x8], R0 ;  /* 0x00000800050075a7 */ /* 0x0002a6000800017f */
[----:B--2---:R-:W-:Y:S05]  /*dd60*/  @!P0 NANOSLEEP.SYNCS 0x989680 ;  /* 0x009896800000895d */ /* 0x004fea0003900000 */
[----:B------:R-:W2:Y:S02]  /*dd70*/  @!P0 SYNCS.PHASECHK.TRANS64 P0, [R5+URZ+0x8], R0 ;  /* 0x00000800050085a7 */ /* 0x000ea4000800007f */
[----:B--2---:R-:W-:Y:S05]  /*dd80*/  @!P0 BRA `(.L_x_57) ;  /* 0xfffffffc00e88947 */ /* 0x004fea000383ffff */
[----:B------:R-:W-:Y:S05]  /*dd90*/  BRA `(.L_x_117) ;  /* 0xffffffbc00e87947 */ /* 0x000fea000383ffff */
.L_x_81:
[----:B-1----:R1:W2:Y:S02]  /*dda0*/  SYNCS.PHASECHK.TRANS64.TRYWAIT P0, [R4+URZ+0x31060], R3 ;  /* 0x03106003040075a7 */ /* 0x0022a4000800017f */
[----:B--2---:R-:W-:Y:S05]  /*ddb0*/  @!P0 NANOSLEEP.SYNCS 0x989680 ;  /* 0x009896800000895d */ /* 0x004fea0003900000 */
[----:B------:R-:W2:Y:S02]  /*ddc0*/  @!P0 SYNCS.PHASECHK.TRANS64 P0, [R4+URZ+0x31060], R3 ;  /* 0x03106003040085a7 */ /* 0x000ea4000800007f */
[----:B--2---:R-:W-:Y:S05]  /*ddd0*/  @!P0 BRA `(.L_x_81) ;  /* 0xfffffffc00f08947 */ /* 0x004fea000383ffff */
[----:B------:R-:W-:Y:S05]  /*dde0*/  BRA `(.L_x_118) ;  /* 0xffffffdc00e07947 */ /* 0x000fea000383ffff */
.L_x_86:
[----:B-1----:R1:W2:Y:S02]  /*ddf0*/  SYNCS.PHASECHK.TRANS64.TRYWAIT P0, [R2+URZ+0x31028], R5 ;  /* 0x03102805020075a7 */ /* 0x0022a4000800017f */
[----:B--2---:R-:W-:Y:S05]  /*de00*/  @!P0 NANOSLEEP.SYNCS 0x989680 ;  /* 0x009896800000895d */ /* 0x004fea0003900000 */
[----:B------:R-:W2:Y:S02]  /*de10*/  @!P0 SYNCS.PHASECHK.TRANS64 P0, [R2+URZ+0x31028], R5 ;  /* 0x03102805020085a7 */ /* 0x000ea4000800007f */
[----:B--2---:R-:W-:Y:S05]  /*de20*/  @!P0 BRA `(.L_x_86) ;  /* 0xfffffffc00f08947 */ /* 0x004fea000383ffff */
[----:B------:R-:W-:Y:S05]  /*de30*/  BRA `(.L_x_119) ;  /* 0xffffffe000e07947 */ /* 0x000fea000383ffff */
.L_x_91:
[----:B-1----:R1:W2:Y:S02]  /*de40*/  SYNCS.PHASECHK.TRANS64.TRYWAIT P0, [R4+URZ+0x31060], R5 ;  /* 0x03106005040075a7 */ /* 0x0022a4000800017f */
[----:B--2---:R-:W-:Y:S05]  /*de50*/  @!P0 NANOSLEEP.SYNCS 0x989680 ;  /* 0x009896800000895d */ /* 0x004fea0003900000 */
[----:B------:R-:W2:Y:S02]  /*de60*/  @!P0 SYNCS.PHASECHK.TRANS64 P0, [R4+URZ+0x31060], R5 ;  /* 0x03106005040085a7 */ /* 0x000ea4000800007f */
[----:B--2---:R-:W-:Y:S05]  /*de70*/  @!P0 BRA `(.L_x_91) ;  /* 0xfffffffc00f08947 */ /* 0x004fea000383ffff */
[----:B------:R-:W-:Y:S05]  /*de80*/  BRA `(.L_x_120) ;  /* 0xffffffe400f47947 */ /* 0x000fea000383ffff */
.L_x_96:
[----:B-1----:R1:W2:Y:S02]  /*de90*/  SYNCS.PHASECHK.TRANS64.TRYWAIT P0, [R3+URZ+0x31028], R4 ;  /* 0x03102804030075a7 */ /* 0x0022a4000800017f */
[----:B--2---:R-:W-:Y:S05]  /*dea0*/  @!P0 NANOSLEEP.SYNCS 0x989680 ;  /* 0x009896800000895d */ /* 0x004fea0003900000 */
[----:B------:R-:W2:Y:S02]  /*deb0*/  @!P0 SYNCS.PHASECHK.TRANS64 P0, [R3+URZ+0x31028], R4 ;  /* 0x03102804030085a7 */ /* 0x000ea4000800007f */
[----:B--2---:R-:W-:Y:S05]  /*dec0*/  @!P0 BRA `(.L_x_96) ;  /* 0xfffffffc00f08947 */ /* 0x004fea000383ffff */
[----:B------:R-:W-:Y:S05]  /*ded0*/  BRA `(.L_x_121) ;  /* 0xffffffec00147947 */ /* 0x000fea000383ffff */
.L_x_102:
[----:B-1----:R1:W2:Y:S02]  /*dee0*/  SYNCS.PHASECHK.TRANS64.TRYWAIT P4, [R7+URZ+0x31028], R4 ;  /* 0x03102804070075a7 */ /* 0x0022a4000808017f */
[----:B--2---:R-:W-:Y:S05]  /*def0*/  @!P4 NANOSLEEP.SYNCS 0x989680 ;  /* 0x009896800000c95d */ /* 0x004fea0003900000 */
[----:B------:R-:W2:Y:S02]  /*df00*/  @!P4 SYNCS.PHASECHK.TRANS64 P4, [R7+URZ+0x31028], R4 ;  /* 0x031028040700c5a7 */ /* 0x000ea4000808007f */
[----:B--2---:R-:W-:Y:S05]  /*df10*/  @!P4 BRA `(.L_x_102) ;  /* 0xfffffffc00f0c947 */ /* 0x004fea000383ffff */
[----:B------:R-:W-:Y:S05]  /*df20*/  BRA `(.L_x_122) ;  /* 0xfffffff0005c7947 */ /* 0x000fea000383ffff */
.L_x_107:
[----:B-1----:R1:W2:Y:S02]  /*df30*/  SYNCS.PHASECHK.TRANS64.TRYWAIT P4, [R4+URZ+0x31028], R7 ;  /* 0x03102807040075a7 */ /* 0x0022a4000808017f */
[----:B--2---:R-:W-:Y:S05]  /*df40*/  @!P4 NANOSLEEP.SYNCS 0x989680 ;  /* 0x009896800000c95d */ /* 0x004fea0003900000 */
[----:B------:R-:W2:Y:S02]  /*df50*/  @!P4 SYNCS.PHASECHK.TRANS64 P4, [R4+URZ+0x31028], R7 ;  /* 0x031028070400c5a7 */ /* 0x000ea4000808007f */
[----:B--2---:R-:W-:Y:S05]  /*df60*/  @!P4 BRA `(.L_x_107) ;  /* 0xfffffffc00f0c947 */ /* 0x004fea000383ffff */
[----:B------:R-:W-:Y:S05]  /*df70*/  BRA `(.L_x_123) ;  /* 0xfffffff4007c7947 */ /* 0x000fea000383ffff */
        .weak           $__internal_0_$__cuda_sm20_rcp_rn_f32_slowpath
        .type           $__internal_0_$__cuda_sm20_rcp_rn_f32_slowpath,@function
        .size           $__internal_0_$__cuda_sm20_rcp_rn_f32_slowpath,(.L_x_129 - $__internal_0_$__cuda_sm20_rcp_rn_f32_slowpath)
$__internal_0_$__cuda_sm20_rcp_rn_f32_slowpath:
[----:B------:R-:W-:Y:S01]  /*df80*/  SHF.L.U32 R0, R3, 0x1, RZ ;  /* 0x0000000103007819 */ /* 0x000fe200000006ff */
[----:B------:R-:W-:Y:S03]  /*df90*/  BSSY B2, `(.L_x_124) ;  /* 0x0000030000027945 */ /* 0x000fe60003800000 */
[----:B------:R-:W-:-:S04]  /*dfa0*/  SHF.R.U32.HI R21, RZ, 0x18, R0 ;  /* 0x00000018ff157819 */ /* 0x000fc80000011600 */
[----:B------:R-:W-:-:S13]  /*dfb0*/  ISETP.NE.U32.AND P0, PT, R21, RZ, PT ;  /* 0x000000ff1500720c */ /* 0x000fda0003f05070 */
[----:B------:R-:W-:Y:S05]  /*dfc0*/  @P0 BRA `(.L_x_125) ;  /* 0x0000000000280947 */ /* 0x000fea0003800000 */
[----:B------:R-:W-:-:S04]  /*dfd0*/  SHF.L.U32 R0, R3, 0x1, RZ ;  /* 0x0000000103007819 */ /* 0x000fc800000006ff */
[----:B------:R-:W-:-:S13]  /*dfe0*/  ISETP.NE.AND P0, PT, R0, RZ, PT ;  /* 0x000000ff0000720c */ /* 0x000fda0003f05270 */
[----:B------:R-:W-:Y:S01]  /*dff0*/  @P0 FFMA R5, R3, 1.84467440737095516160e+19, RZ ;  /* 0x5f80000003050823 */ /* 0x000fe200000000ff */
[----:B------:R-:W-:Y:S08]  /*e000*/  @!P0 MUFU.RCP R4, R3 ;  /* 0x0000000300048308 */ /* 0x000ff00000001000 */
[----:B------:R-:W1:Y:S02]  /*e010*/  @P0 MUFU.RCP R0, R5 ;  /* 0x0000000500000308 */ /* 0x000e640000001000 */
[----:B-1----:R-:W-:-:S04]  /*e020*/  @P0 FFMA R13, R5, R0, -1 ;  /* 0xbf800000050d0423 */ /* 0x002fc80000000000 */
[----:B------:R-:W-:-:S04]  /*e030*/  @P0 FADD.FTZ R13, -R13, -RZ ;  /* 0x800000ff0d0d0221 */ /* 0x000fc80000010100 */
[----:B------:R-:W-:-:S04]  /*e040*/  @P0 FFMA R0, R0, R13, R0 ;  /* 0x0000000d00000223 */ /* 0x000fc80000000000 */
[----:B------:R-:W-:Y:S01]  /*e050*/  @P0 FFMA R4, R0, 1.84467440737095516160e+19, RZ ;  /* 0x5f80000000040823 */ /* 0x000fe200000000ff */
[----:B------:R-:W-:Y:S06]  /*e060*/  BRA `(.L_x_126) ;  /* 0x0000000000887947 */ /* 0x000fec0003800000 */
.L_x_125:
[----:B------:R-:W-:-:S04]  /*e070*/  IADD3 R22, R21, -0xfd, RZ ;  /* 0xffffff0315167810 */ /* 0x000fc80007ffe0ff */
[----:B------:R-:W-:-:S13]  /*e080*/  ISETP.GT.U32.AND P0, PT, R22, 0x1, PT ;  /* 0x000000011600780c */ /* 0x000fda0003f04070 */
[----:B------:R-:W-:Y:S05]  /*e090*/  @P0 BRA `(.L_x_127) ;  /* 0x0000000000780947 */ /* 0x000fea0003800000 */
[----:B------:R-:W-:Y:S02]  /*e0a0*/  LOP3.LUT R0, R3, 0x7fffff, RZ, 0xc0, !PT ;  /* 0x007fffff03007812 */ /* 0x000fe400078ec0ff */
[----:B------:R-:W-:Y:S02]  /*e0b0*/  MOV R15, 0x3 ;  /* 0x00000003000f7802 */ /* 0x000fe40000000f00 */
[----:B------:R-:W-:Y:S02]  /*e0c0*/  LOP3.LUT R0, R0, 0x3f800000, RZ, 0xfc, !PT ;  /* 0x3f80000000007812 */ /* 0x000fe400078efcff */
[----:B------:R-:W-:Y:S02]  /*e0d0*/  SHF.L.U32 R15, R15, R22, RZ ;  /* 0x000000160f0f7219 */ /* 0x000fe400000006ff */
[----:B------:R-:W1:Y:S02]  /*e0e0*/  MUFU.RCP R5, R0 ;  /* 0x0000000000057308 */ /* 0x000e640000001000 */
[----:B-1----:R-:W-:-:S04]  /*e0f0*/  FFMA R4, R0, R5, -1 ;  /* 0xbf80000000047423 */ /* 0x002fc80000000005 */
[----:B------:R-:W-:-:S04]  /*e100*/  FADD.FTZ R4, -R4, -RZ ;  /* 0x800000ff04047221 */ /* 0x000fc80000010100 */
[CCC-:B------:R-:W-:Y:S01]  /*e110*/  FFMA.RM R13, R5.reuse, R4.reuse, R5.reuse ;  /* 0x00000004050d7223 */ /* 0x1c0fe20000004005 */
[----:B------:R-:W-:-:S04]  /*e120*/  FFMA.RP R14, R5, R4, R5 ;  /* 0x00000004050e7223 */ /* 0x000fc80000008005 */
[C---:B------:R-:W-:Y:S02]  /*e130*/  LOP3.LUT R4, R13.reuse, 0x7fffff, RZ, 0xc0, !PT ;  /* 0x007fffff0d047812 */ /* 0x040fe400078ec0ff */
[----:B------:R-:W-:Y:S02]  /*e140*/  FSETP.NEU.FTZ.AND P0, PT, R13, R14, PT ;  /* 0x0000000e0d00720b */ /* 0x000fe40003f1d000 */
[----:B------:R-:W-:Y:S02]  /*e150*/  LOP3.LUT R4, R4, 0x800000, RZ, 0xfc, !PT ;  /* 0x0080000004047812 */ /* 0x000fe400078efcff */
[----:B------:R-:W-:Y:S02]  /*e160*/  SEL R5, RZ, 0xffffffff, !P0 ;  /* 0xffffffffff057807 */ /* 0x000fe40004000000 */
[----:B------:R-:W-:Y:S02]  /*e170*/  LOP3.LUT R15, R15, R4, RZ, 0xc0, !PT ;  /* 0x000000040f0f7212 */ /* 0x000fe400078ec0ff */
[----:B------:R-:W-:-:S02]  /*e180*/  IADD3 R5, -R5, RZ, RZ ;  /* 0x000000ff05057210 */ /* 0x000fc40007ffe1ff */
[-C--:B------:R-:W-:Y:S02]  /*e190*/  SHF.R.U32.HI R15, RZ, R22.reuse, R15 ;  /* 0x00000016ff0f7219 */ /* 0x080fe4000001160f */
[----:B------:R-:W-:Y:S02]  /*e1a0*/  LOP3.LUT P1, RZ, R5, R22, R4, 0xf8, !PT ;  /* 0x0000001605ff7212 */ /* 0x000fe4000782f804 */
[C---:B------:R-:W-:Y:S02]  /*e1b0*/  LOP3.LUT P0, RZ, R15.reuse, 0x1, RZ, 0xc0, !PT ;  /* 0x000000010fff7812 */ /* 0x040fe4000780c0ff */
[----:B------:R-:W-:Y:S02]  /*e1c0*/  LOP3.LUT P2, RZ, R15, 0x2, RZ, 0xc0, !PT ;  /* 0x000000020fff7812 */ /* 0x000fe4000784c0ff */
[----:B------:R-:W-:Y:S02]  /*e1d0*/  IADD3 R5, R21, -0xfc, RZ ;  /* 0xffffff0415057810 */ /* 0x000fe40007ffe0ff */
[----:B------:R-:W-:-:S02]  /*e1e0*/  PLOP3.LUT P0, PT, P0, P1, P2, 0xe0, 0x0 ;  /* 0x000000000000781c */ /* 0x000fc40000703c20 */
[----:B------:R-:W-:Y:S02]  /*e1f0*/  LOP3.LUT P1, RZ, R3, 0x7fffff, RZ, 0xc0, !PT ;  /* 0x007fffff03ff7812 */ /* 0x000fe4000782c0ff */
[----:B------:R-:W-:Y:S02]  /*e200*/  SEL R0, RZ, 0x1, !P0 ;  /* 0x00000001ff007807 */ /* 0x000fe40004000000 */
[----:B------:R-:W-:Y:S02]  /*e210*/  SHF.R.U32.HI R4, RZ, R5, R4 ;  /* 0x00000005ff047219 */ /* 0x000fe40000011604 */
[----:B------:R-:W-:-:S04]  /*e220*/  IADD3 R0, -R0, RZ, RZ ;  /* 0x000000ff00007210 */ /* 0x000fc80007ffe1ff */
[----:B------:R-:W-:-:S13]  /*e230*/  ISETP.GE.AND P0, PT, R0, RZ, PT ;  /* 0x000000ff0000720c */ /* 0x000fda0003f06270 */
[----:B------:R-:W-:-:S04]  /*e240*/  @!P0 IADD3 R4, R4, 0x1, RZ ;  /* 0x0000000104048810 */ /* 0x000fc80007ffe0ff */
[----:B------:R-:W-:-:S04]  /*e250*/  @!P1 SHF.L.U32 R4, R4, 0x1, RZ ;  /* 0x0000000104049819 */ /* 0x000fc800000006ff */
[----:B------:R-:W-:Y:S01]  /*e260*/  LOP3.LUT R4, R4, 0x80000000, R3, 0xf8, !PT ;  /* 0x8000000004047812 */ /* 0x000fe200078ef803 */
[----:B------:R-:W-:Y:S06]  /*e270*/  BRA `(.L_x_126) ;  /* 0x0000000000047947 */ /* 0x000fec0003800000 */
.L_x_127:
[----:B------:R1:W2:Y:S02]  /*e280*/  MUFU.RCP R4, R3 ;  /* 0x0000000300047308 */ /* 0x0002a40000001000 */
.L_x_126:
[----:B------:R-:W-:Y:S05]  /*e290*/  BSYNC B2 ;  /* 0x0000000000027941 */ /* 0x000fea0003800000 */
.L_x_124:
[----:B--2---:R-:W-:Y:S02]  /*e2a0*/  MOV R0, R4 ;  /* 0x0000000400007202 */ /* 0x004fe40000000f00 */
[----:B------:R-:W-:Y:S02]  /*e2b0*/  MOV R4, R18 ;  /* 0x0000001200047202 */ /* 0x000fe40000000f00 */
[----:B------:R-:W-:-:S04]  /*e2c0*/  MOV R5, 0x0 ;  /* 0x0000000000057802 */ /* 0x000fc80000000f00 */
[----:B-1----:R-:W-:Y:S05]  /*e2d0*/  RET.REL.NODEC R4 `(_ZN7cutlass13device_kernelINS_4fmha6kernel28FmhaKernelTmaWarpSpecializedINS1_10collective30FmhaMainloopTmaWarpSpecializedINS_6half_tEffN4cute5tupleIJNS7_1CILi128EEENS9_ILi64EEENS9_ILi224EEEEEENS8_IJiNS9_ILi1EEENS8_IJiiEEEEEESG_SG_NS4_12CausalFusionEJEEENS4_15FmhaFwdEpilogueIS6_fNS8_IJSB_SC_SB_EEEEENS2_23IndividualTileSchedulerEJEEEEEvNT_6ParamsE) ;  /* 0xffffff1c04487950 */ /* 0x002fea0003c3ffff */
.L_x_128:
[----:B------:R-:W-:-:S00]  /*e2e0*/  BRA `(.L_x_128) ;  /* 0xfffffffc00fc7947 */ /* 0x000fc0000383ffff */
[----:B------:R-:W-:-:S00]  /*e2f0*/  NOP ;  /* 0x0000000000007918 */ /* 0x000fc00000000000 */
        /* <DEDUP_REMOVED lines=8> */
.L_x_129:


//--------------------- .nv.global.init           --------------------------
	.section	.nv.global.init,"aw",@progbits
.nv.global.init:
	.type		$str$24,@object
	.size		$str$24,($str$25 - $str$24)
$str$24:
        /*0000*/ 	.byte	0x28, 0x61, 0x64, 0x64, 0x72, 0x65, 0x73, 0x73, 0x20, 0x26, 0x20, 0x6d, 0x61, 0x73, 0x6b, 0x29
        /*0010*/ 	.byte	0x20, 0x3d, 0x3d, 0x20, 0x30, 0x00
	.type		$str$25,@object
	.size		$str$25,(__unnamed_1 - $str$25)
$str$25:
        /*0016*/ 	.byte	0x2f, 0x74, 0x6d, 0x70, 0x2f, 0x63, 0x75, 0x74, 0x6c, 0x61, 0x73, 0x73, 0x5f, 0x73, 0x77, 0x65
        /*0026*/ 	.byte	0x65, 0x70, 0x5f, 0x73, 0x72, 0x63, 0x2f, 0x69, 0x6e, 0x63, 0x6c, 0x75, 0x64, 0x65, 0x2f, 0x63
        /*0036*/ 	.byte	0x75, 0x74, 0x65, 0x2f, 0x70, 0x6f, 0x69, 0x6e, 0x74, 0x65, 0x72, 0x5f, 0x66, 0x6c, 0x61, 0x67
        /*0046*/ 	.byte	0x67, 0x65, 0x64, 0x2e, 0x68, 0x70, 0x70, 0x00
	.type		__unnamed_1,@object
	.size		__unnamed_1,(__unnamed_2 - __unnamed_1)
__unnamed_1:
        /*004e*/ 	.byte	0x61, 0x75, 0x74, 0x6f, 0x20, 0x63, 0x75, 0x74, 0x65, 0x3a, 0x3a, 0x61, 0x73, 0x5f, 0x70, 0x6f
        /* <DEDUP_REMOVED lines=27> */
        /*020e*/ 	.byte	0x3e, 0x3e, 0x3e, 0x3e, 0x3e, 0x5d, 0x00
	.type		__unnamed_2,@object
	.size		__unnamed_2,(.L_1 - __unnamed_2)
__unnamed_2:
        /* <DEDUP_REMOVED lines=29> */
.L_1:


//--------------------- .nv.shared._ZN7cutlass13device_kernelINS_4fmha6kernel28FmhaKernelTmaWarpSpecializedINS1_10collective30FmhaMainloopTmaWarpSpecializedINS_6half_tEffN4cute5tupleIJNS7_1CILi128EEENS9_ILi64EEENS9_ILi224EEEEEENS8_IJiNS9_ILi1EEENS8_IJiiEEEEEESG_SG_NS4_12CausalFusionEJEEENS4_15FmhaFwdEpilogueIS6_fNS8_IJSB_SC_SB_EEEEENS2_23IndividualTileSchedulerEJEEEEEvNT_6ParamsE --------------------------
	.section	.nv.shared._ZN7cutlass13device_kernelINS_4fmha6kernel28FmhaKernelTmaWarpSpecializedINS1_10collective30FmhaMainloopTmaWarpSpecializedINS_6half_tEffN4cute5tupleIJNS7_1CILi128EEENS9_ILi64EEENS9_ILi224EEEEEENS8_IJiNS9_ILi1EEENS8_IJiiEEEEEESG_SG_NS4_12CausalFusionEJEEENS4_15FmhaFwdEpilogueIS6_fNS8_IJSB_SC_SB_EEEEENS2_23IndividualTileSchedulerEJEEEEEvNT_6ParamsE,"aw",@nobits
	.sectionflags	@""
	.align	16
	.zero		1024


//--------------------- .nv.shared.reserved.0     --------------------------
	.section	.nv.shared.reserved.0,"aw",@nobits
	.weak		__nv_reservedSMEM_offset_0_alias
	.size		__nv_reservedSMEM_offset_0_alias, 0, 0
	.other		__nv_reservedSMEM_offset_0_alias,@"STO_CUDA_RESERVED_SHARED STV_DEFAULT"
__nv_reservedSMEM_offset_0_alias:
	.zero		0


//--------------------- .nv.global                --------------------------
	.section	.nv.global,"aw",@nobits
.nv.global:
	.type		_ZN39_INTERNAL_7dc1f6e4_4_k_cu_0977ee34_28454cute1_E,@object
	.size		_ZN39_INTERNAL_7dc1f6e4_4_k_cu_0977ee34_28454cute1_E,(_ZN39_INTERNAL_7dc1f6e4_4_k_cu_0977ee34_28454cuda3std3__45__cpo6cbeginE - _ZN39_INTERNAL_7dc1f6e4_4_k_cu_0977ee34_28454cute1_E)
_ZN39_INTERNAL_7dc1f6e4_4_k_cu_0977ee34_28454cute1_E:
	.zero		1
	.type		_ZN39_INTERNAL_7dc1f6e4_4_k_cu_0977ee34_28454cuda3std3__45__cpo6cbeginE,@object
	.size		_ZN39_INTERNAL_7dc1f6e4_4_k_cu_0977ee34_28454cuda3std3__45__cpo6cbeginE,(_ZN39_INTERNAL_7dc1f6e4_4_k_cu_0977ee34_28454cuda3std3__48in_placeE - _ZN39_INTERNAL_7dc1f6e4_4_k_cu_0977ee34_28454cuda3std3__45__cpo6cbeginE)
_ZN39_INTERNAL_7dc1f6e4_4_k_cu_0977ee34_28454cuda3std3__45__cpo6cbeginE:
	.zero		1
	.type		_ZN39_INTERNAL_7dc1f6e4_4_k_cu_0977ee34_28454cuda3std3__48in_placeE,@object
	.size		_ZN39_INTERNAL_7dc1f6e4_4_k_cu_0977ee34_28454cuda3std3__48in_placeE,(_ZN39_INTERNAL_7dc1f6e4_4_k_cu_0977ee34_28454cuda3std6ranges3__45__cpo9iter_moveE - _ZN39_INTERNAL_7dc1f6e4_4_k_cu_0977ee34_28454cuda3std3__48in_placeE)
_ZN39_INTERNAL_7dc1f6e4_4_k_cu_0977ee34_28454cuda3std3__48in_placeE:
	.zero		1
	.type		_ZN39_INTERNAL_7dc1f6e4_4_k_cu_0977ee34_28454cuda3std6ranges3__45__cpo9iter_moveE,@object
	.size		_ZN39_INTERNAL_7dc1f6e4_4_k_cu_0977ee34_28454cuda3std6ranges3__45__cpo9iter_moveE,(_ZN39_INTERNAL_7dc1f6e4_4_k_cu_0977ee34_28454cuda3std3__45__cpo5beginE - _ZN39_INTERNAL_7dc1f6e4_4_k_cu_0977ee34_28454cuda3std6ranges3__45__cpo9iter_moveE)
_ZN39_INTERNAL_7dc1f6e4_4_k_cu_0977ee34_28454cuda3std6ranges3__45__cpo9iter_moveE:
	.zero		1
	.type		_ZN39_INTERNAL_7dc1f6e4_4_k_cu_0977ee34_28454cuda3std3__45__cpo5beginE,@object
	.size		_ZN39_INTERNAL_7dc1f6e4_4_k_cu_0977ee34_28454cuda3std3__45__cpo5beginE,(_ZN39_INTERNAL_7dc1f6e4_4_k_cu_0977ee34_28454cuda3std3__441_GLOBAL__N__7dc1f6e4_4_k_cu_0977ee34_28456ignoreE - _ZN39_INTERNAL_7dc1f6e4_4_k_cu_0977ee34_28454cuda3std3__45__cpo5beginE)
_ZN39_INTERNAL_7dc1f6e4_4_k_cu_0977ee34_28454cuda3std3__45__cpo5beginE:
	.zero		1
	.type		_ZN39_INTERNAL_7dc1f6e4_4_k_cu_0977ee34_28454cuda3std3__441_GLOBAL__N__7dc1f6e4_4_k_cu_0977ee34_28456ignoreE,@object
	.size		_ZN39_INTERNAL_7dc1f6e4_4_k_cu_0977ee34_28454cuda3std3__441_GLOBAL__N__7dc1f6e4_4_k_cu_0977ee34_28456ignoreE,(_ZN39_INTERNAL_7dc1f6e4_4_k_cu_0977ee34_28454cute7productE - _ZN39_INTERNAL_7dc1f6e4_4_k_cu_0977ee34_28454cuda3std3__441_GLOBAL__N__7dc1f6e4_4_k_cu_0977ee34_28456ignoreE)
_ZN39_INTERNAL_7dc1f6e4_4_k_cu_0977ee34_28454cuda3std3__441_GLOBAL__N__7dc1f6e4_4_k_cu_0977ee34_28456ignoreE:
	.zero		1
	.type		_ZN39_INTERNAL_7dc1f6e4_4_k_cu_0977ee34_28454cute7productE,@object
	.size		_ZN39_INTERNAL_7dc1f6e4_4_k_cu_0977ee34_28454cute7productE,(_ZN39_INTERNAL_7dc1f6e4_4_k_cu_0977ee34_28454cuda3std3__45__cpo3endE - _ZN39_INTERNAL_7dc1f6e4_4_k_cu_0977ee34_28454cute7productE)
_ZN39_INTERNAL_7dc1f6e4_4_k_cu_0977ee34_28454cute7productE:
	.zero		1
	.type		_ZN39_INTERNAL_7dc1f6e4_4_k_cu_0977ee34_28454cuda3std3__45__cpo3endE,@object
	.size		_ZN39_INTERNAL_7dc1f6e4_4_k_cu_0977ee34_28454cuda3std3__45__cpo3endE,(_ZN39_INTERNAL_7dc1f6e4_4_k_cu_0977ee34_28454cuda3std3__419piecewise_constructE - _ZN39_INTERNAL_7dc1f6e4_4_k_cu_0977ee34_28454cuda3std3__45__cpo3endE)
_ZN39_INTERNAL_7dc1f6e4_4_k_cu_0977ee34_28454cuda3std3__45__cpo3endE:
	.zero		1
	.type		_ZN39_INTERNAL_7dc1f6e4_4_k_cu_0977ee34_28454cuda3std3__419piecewise_constructE,@object
	.size		_ZN39_INTERNAL_7dc1f6e4_4_k_cu_0977ee34_28454cuda3std3__419piecewise_constructE,(_ZN39_INTERNAL_7dc1f6e4_4_k_cu_0977ee34_28454cuda3std3__45__cpo4cendE - _ZN39_INTERNAL_7dc1f6e4_4_k_cu_0977ee34_28454cuda3std3__419piecewise_constructE)
_ZN39_INTERNAL_7dc1f6e4_4_k_cu_0977ee34_28454cuda3std3__419piecewise_constructE:
	.zero		1
	.type		_ZN39_INTERNAL_7dc1f6e4_4_k_cu_0977ee34_28454cuda3std3__45__cpo4cendE,@object
	.size		_ZN39_INTERNAL_7dc1f6e4_4_k_cu_0977ee34_28454cuda3std3__45__cpo4cendE,(_ZN39_INTERNAL_7dc1f6e4_4_k_cu_0977ee34_28454cuda3std6ranges3__45__cpo4swapE - _ZN39_INTERNAL_7dc1f6e4_4_k_cu_0977ee34_28454cuda3std3__45__cpo4cendE)
_ZN39_INTERNAL_7dc1f6e4_4_k_cu_0977ee34_28454cuda3std3__45__cpo4cendE:
	.zero		1
	.type		_ZN39_INTERNAL_7dc1f6e4_4_k_cu_0977ee34_28454cuda3std6ranges3__45__cpo4swapE,@object
	.size		_ZN39_INTERNAL_7dc1f6e4_4_k_cu_0977ee34_28454cuda3std6ranges3__45__cpo4swapE,(.L_9 - _ZN39_INTERNAL_7dc1f6e4_4_k_cu_0977ee34_28454cuda3std6ranges3__45__cpo4swapE)
_ZN39_INTERNAL_7dc1f6e4_4_k_cu_0977ee34_28454cuda3std6ranges3__45__cpo4swapE:
	.zero		1
.L_9:


//--------------------- .nv.constant0._ZN7cutlass13device_kernelINS_4fmha6kernel28FmhaKernelTmaWarpSpecializedINS1_10collective30FmhaMainloopTmaWarpSpecializedINS_6half_tEffN4cute5tupleIJNS7_1CILi128EEENS9_ILi64EEENS9_ILi224EEEEEENS8_IJiNS9_ILi1EEENS8_IJiiEEEEEESG_SG_NS4_12CausalFusionEJEEENS4_15FmhaFwdEpilogueIS6_fNS8_IJSB_SC_SB_EEEEENS2_23IndividualTileSchedulerEJEEEEEvNT_6ParamsE --------------------------
	.section	.nv.constant0._ZN7cutlass13device_kernelINS_4fmha6kernel28FmhaKernelTmaWarpSpecializedINS1_10collective30FmhaMainloopTmaWarpSpecializedINS_6half_tEffN4cute5tupleIJNS7_1CILi128EEENS9_ILi64EEENS9_ILi224EEEEEENS8_IJiNS9_ILi1EEENS8_IJiiEEEEEESG_SG_NS4_12CausalFusionEJEEENS4_15FmhaFwdEpilogueIS6_fNS8_IJSB_SC_SB_EEEEENS2_23IndividualTileSchedulerEJEEEEEvNT_6ParamsE,"a",@progbits
	.sectionflags	@""
	.align	4
.nv.constant0._ZN7cutlass13device_kernelINS_4fmha6kernel28FmhaKernelTmaWarpSpecializedINS1_10collective30FmhaMainloopTmaWarpSpecializedINS_6half_tEffN4cute5tupleIJNS7_1CILi128EEENS9_ILi64EEENS9_ILi224EEEEEENS8_IJiNS9_ILi1EEENS8_IJiiEEEEEESG_SG_NS4_12CausalFusionEJEEENS4_15FmhaFwdEpilogueIS6_fNS8_IJSB_SC_SB_EEEEENS2_23IndividualTileSchedulerEJEEEEEvNT_6ParamsE:
	.zero		2688


//--------------------- SYMBOLS --------------------------

	.type		.nv.reservedSmem.offset0,@object
	.size		.nv.reservedSmem.offset0,0x4
	.type		__assertfail,@function
